	.headerflags	@"EF_CUDA_TEXMODE_UNIFIED EF_CUDA_64BIT_ADDRESS EF_CUDA_ACCELERATORS EF_CUDA_SM90 EF_CUDA_VIRTUAL_SM(EF_CUDA_SM90)"
	.elftype	@"ET_EXEC"


//--------------------- .nv.info                  --------------------------
	.section	.nv.info,"",@"SHT_CUDA_INFO"
	.align	4


	//----- nvinfo : EIATTR_REGCOUNT
	.align		4
        /*0000*/ 	.byte	0x04, 0x2f
        /*0002*/ 	.short	(.L_1 - .L_0)
	.align		4
.L_0:
        /*0004*/ 	.word	index@(triton_poi_fused__unsafe_index_add_mul_sub_31)
        /*0008*/ 	.word	0x000000a2


	//----- nvinfo : EIATTR_MIN_STACK_SIZE
	.align		4
.L_1:
        /*000c*/ 	.byte	0x04, 0x12
        /*000e*/ 	.short	(.L_3 - .L_2)
	.align		4
.L_2:
        /*0010*/ 	.word	index@(triton_poi_fused__unsafe_index_add_mul_sub_31)
        /*0014*/ 	.word	0x00000000


	//----- nvinfo : EIATTR_FRAME_SIZE
	.align		4
.L_3:
        /*0018*/ 	.byte	0x04, 0x11
        /*001a*/ 	.short	(.L_5 - .L_4)
	.align		4
.L_4:
        /*001c*/ 	.word	index@(triton_poi_fused__unsafe_index_add_mul_sub_31)
        /*0020*/ 	.word	0x00000000


	//----- nvinfo : EIATTR_MIN_STACK_SIZE
	.align		4
.L_5:
        /*0024*/ 	.byte	0x04, 0x12
        /*0026*/ 	.short	(.L_7 - .L_6)
	.align		4
.L_6:
        /*0028*/ 	.word	index@(triton_poi_fused__unsafe_index_add_mul_sub_31)
        /*002c*/ 	.word	0x00000000
.L_7:


//--------------------- .nv.info.triton_poi_fused__unsafe_index_add_mul_sub_31 --------------------------
	.section	.nv.info.triton_poi_fused__unsafe_index_add_mul_sub_31,"",@"SHT_CUDA_INFO"
	.sectionflags	@""
	.align	4


	//----- nvinfo : EIATTR_CUDA_API_VERSION
	.align		4
        /*0000*/ 	.byte	0x04, 0x37
        /*0002*/ 	.short	(.L_9 - .L_8)
.L_8:
        /*0004*/ 	.word	0x0000007c


	//----- nvinfo : EIATTR_KPARAM_INFO
	.align		4
.L_9:
        /*0008*/ 	.byte	0x04, 0x17
        /*000a*/ 	.short	(.L_11 - .L_10)
.L_10:
        /*000c*/ 	.word	0x00000000
        /*0010*/ 	.short	0x0009
        /*0012*/ 	.short	0x0044
        /*0014*/ 	.byte	0x00, 0xf0, 0x11, 0x00


	//----- nvinfo : EIATTR_KPARAM_INFO
	.align		4
.L_11:
        /*0018*/ 	.byte	0x04, 0x17
        /*001a*/ 	.short	(.L_13 - .L_12)
.L_12:
        /*001c*/ 	.word	0x00000000
        /*0020*/ 	.short	0x0008
        /*0022*/ 	.short	0x0040
        /*0024*/ 	.byte	0x00, 0xf0, 0x11, 0x00


	//----- nvinfo : EIATTR_KPARAM_INFO
	.align		4
.L_13:
        /*0028*/ 	.byte	0x04, 0x17
        /*002a*/ 	.short	(.L_15 - .L_14)
.L_14:
        /*002c*/ 	.word	0x00000000
        /*0030*/ 	.short	0x0007
        /*0032*/ 	.short	0x0038
        /*0034*/ 	.byte	0x00, 0xf4, 0x21, 0x00


	//----- nvinfo : EIATTR_KPARAM_INFO
	.align		4
.L_15:
        /*0038*/ 	.byte	0x04, 0x17
        /*003a*/ 	.short	(.L_17 - .L_16)
.L_16:
        /*003c*/ 	.word	0x00000000
        /*0040*/ 	.short	0x0006
        /*0042*/ 	.short	0x0030
        /*0044*/ 	.byte	0x00, 0xf4, 0x21, 0x00


	//----- nvinfo : EIATTR_KPARAM_INFO
	.align		4
.L_17:
        /*0048*/ 	.byte	0x04, 0x17
        /*004a*/ 	.short	(.L_19 - .L_18)
.L_18:
        /*004c*/ 	.word	0x00000000
        /*0050*/ 	.short	0x0005
        /*0052*/ 	.short	0x0028
        /*0054*/ 	.byte	0x00, 0xf4, 0x21, 0x00


	//----- nvinfo : EIATTR_KPARAM_INFO
	.align		4
.L_19:
        /*0058*/ 	.byte	0x04, 0x17
        /*005a*/ 	.short	(.L_21 - .L_20)
.L_20:
        /*005c*/ 	.word	0x00000000
        /*0060*/ 	.short	0x0004
        /*0062*/ 	.short	0x0020
        /*0064*/ 	.byte	0x00, 0xf4, 0x21, 0x00


	//----- nvinfo : EIATTR_KPARAM_INFO
	.align		4
.L_21:
        /*0068*/ 	.byte	0x04, 0x17
        /*006a*/ 	.short	(.L_23 - .L_22)
.L_22:
        /*006c*/ 	.word	0x00000000
        /*0070*/ 	.short	0x0003
        /*0072*/ 	.short	0x0018
        /*0074*/ 	.byte	0x00, 0xf4, 0x21, 0x00


	//----- nvinfo : EIATTR_KPARAM_INFO
	.align		4
.L_23:
        /*0078*/ 	.byte	0x04, 0x17
        /*007a*/ 	.short	(.L_25 - .L_24)
.L_24:
        /*007c*/ 	.word	0x00000000
        /*0080*/ 	.short	0x0002
        /*0082*/ 	.short	0x0010
        /*0084*/ 	.byte	0x00, 0xf4, 0x21, 0x00


	//----- nvinfo : EIATTR_KPARAM_INFO
	.align		4
.L_25:
        /*0088*/ 	.byte	0x04, 0x17
        /*008a*/ 	.short	(.L_27 - .L_26)
.L_26:
        /*008c*/ 	.word	0x00000000
        /*0090*/ 	.short	0x0001
        /*0092*/ 	.short	0x0008
        /*0094*/ 	.byte	0x00, 0xf4, 0x21, 0x00


	//----- nvinfo : EIATTR_KPARAM_INFO
	.align		4
.L_27:
        /*0098*/ 	.byte	0x04, 0x17
        /*009a*/ 	.short	(.L_29 - .L_28)
.L_28:
        /*009c*/ 	.word	0x00000000
        /*00a0*/ 	.short	0x0000
        /*00a2*/ 	.short	0x0000
        /*00a4*/ 	.byte	0x00, 0xf4, 0x21, 0x00


	//----- nvinfo : EIATTR_SPARSE_MMA_MASK
	.align		4
.L_29:
        /*00a8*/ 	.byte	0x03, 0x50
        /*00aa*/ 	.short	0x0000


	//----- nvinfo : EIATTR_MAXREG_COUNT
	.align		4
        /*00ac*/ 	.byte	0x03, 0x1b
        /*00ae*/ 	.short	0x00ff


	//----- nvinfo : EIATTR_EXIT_INSTR_OFFSETS
	.align		4
        /*00b0*/ 	.byte	0x04, 0x1c
        /*00b2*/ 	.short	(.L_31 - .L_30)


	//   ....[0]....
.L_30:
        /*00b4*/ 	.word	0x00002af0


	//   ....[1]....
        /*00b8*/ 	.word	0x00002b10


	//----- nvinfo : EIATTR_REQNTID
	.align		4
.L_31:
        /*00bc*/ 	.byte	0x04, 0x10
        /*00be*/ 	.short	(.L_33 - .L_32)
.L_32:
        /*00c0*/ 	.word	0x00000100
        /*00c4*/ 	.word	0x00000001
        /*00c8*/ 	.word	0x00000001


	//----- nvinfo : EIATTR_CBANK_PARAM_SIZE
	.align		4
.L_33:
        /*00cc*/ 	.byte	0x03, 0x19
        /*00ce*/ 	.short	0x0048


	//----- nvinfo : EIATTR_PARAM_CBANK
	.align		4
        /*00d0*/ 	.byte	0x04, 0x0a
        /*00d2*/ 	.short	(.L_35 - .L_34)
	.align		4
.L_34:
        /*00d4*/ 	.word	index@(.nv.constant0.triton_poi_fused__unsafe_index_add_mul_sub_31)
        /*00d8*/ 	.short	0x0210
        /*00da*/ 	.short	0x0048


	//----- nvinfo : EIATTR_SW_WAR
	.align		4
.L_35:
        /*00dc*/ 	.byte	0x04, 0x36
        /*00de*/ 	.short	(.L_37 - .L_36)
.L_36:
        /*00e0*/ 	.word	0x00000008
.L_37:


//--------------------- .nv.callgraph             --------------------------
	.section	.nv.callgraph,"",@"SHT_CUDA_CALLGRAPH"
	.align	4
	.sectionentsize	8
	.align		4
        /*0000*/ 	.word	0x00000000
	.align		4
        /*0004*/ 	.word	0xffffffff
	.align		4
        /*0008*/ 	.word	0x00000000
	.align		4
        /*000c*/ 	.word	0xfffffffe
	.align		4
        /*0010*/ 	.word	0x00000000
	.align		4
        /*0014*/ 	.word	0xfffffffd
	.align		4
        /*0018*/ 	.word	0x00000000
	.align		4
        /*001c*/ 	.word	0xfffffffc


//--------------------- .text.triton_poi_fused__unsafe_index_add_mul_sub_31 --------------------------
	.section	.text.triton_poi_fused__unsafe_index_add_mul_sub_31,"ax",@progbits
	.sectionflags	@"SHF_BARRIERS=1"
	.align	128
        .global         triton_poi_fused__unsafe_index_add_mul_sub_31
        .type           triton_poi_fused__unsafe_index_add_mul_sub_31,@function
        .size           triton_poi_fused__unsafe_index_add_mul_sub_31,(.L_x_1 - triton_poi_fused__unsafe_index_add_mul_sub_31)
        .other          triton_poi_fused__unsafe_index_add_mul_sub_31,@"STO_CUDA_ENTRY STV_DEFAULT"
triton_poi_fused__unsafe_index_add_mul_sub_31:
.text.triton_poi_fused__unsafe_index_add_mul_sub_31:
[----:B------:R-:W0:Y:S01]  /*0000*/  LDC R1, c[0x0][0x28] ;  /* 0x00000a00ff017b82 */ /* 0x000e220000000800 */
[----:B------:R-:W1:Y:S07]  /*0010*/  S2R R128, SR_TID.X ;  /* 0x0000000000807919 */ /* 0x000e6e0000002100 */
[----:B------:R-:W2:Y:S01]  /*0020*/  LDC.64 R2, c[0x0][0x210] ;  /* 0x00008400ff027b82 */ /* 0x000ea20000000a00 */
[----:B------:R-:W-:Y:S01]  /*0030*/  CS2R R8, SRZ ;  /* 0x0000000000087805 */ /* 0x000fe2000001ff00 */
[----:B------:R-:W-:Y:S01]  /*0040*/  ULDC.64 UR6, c[0x0][0x208] ;  /* 0x0000820000067ab9 */ /* 0x000fe20000000a00 */
[----:B------:R-:W1:Y:S05]  /*0050*/  S2R R129, SR_CTAID.X ;  /* 0x0000000000817919 */ /* 0x000e6a0000002500 */
[----:B------:R-:W3:Y:S08]  /*0060*/  LDC.64 R6, c[0x0][0x218] ;  /* 0x00008600ff067b82 */ /* 0x000ef00000000a00 */
[----:B------:R-:W4:Y:S08]  /*0070*/  LDC.64 R10, c[0x0][0x228] ;  /* 0x00008a00ff0a7b82 */ /* 0x000f300000000a00 */
[----:B------:R-:W5:Y:S01]  /*0080*/  LDC.64 R12, c[0x0][0x238] ;  /* 0x00008e00ff0c7b82 */ /* 0x000f620000000a00 */
[----:B-1----:R-:W-:-:S04]  /*0090*/  PRMT R0, R128, 0x6540, R129 ;  /* 0x0000654080007816 */ /* 0x002fc80000000081 */
[C---:B------:R-:W-:Y:S01]  /*00a0*/  ISETP.GE.AND P0, PT, R0.reuse, 0x16261, PT ;  /* 0x000162610000780c */ /* 0x040fe20003f06270 */
[----:B------:R-:W-:-:S05]  /*00b0*/  IMAD.HI R4, R0, 0x7f807f81, RZ ;  /* 0x7f807f8100047827 */ /* 0x000fca00078e02ff */
[----:B------:R-:W-:-:S04]  /*00c0*/  SHF.R.U32.HI R5, RZ, 0x1f, R4 ;  /* 0x0000001fff057819 */ /* 0x000fc80000011604 */
[----:B------:R-:W-:Y:S02]  /*00d0*/  LEA.HI.SX32 R33, R4, R5, 0x19 ;  /* 0x0000000504217211 */ /* 0x000fe400078fcaff */
[----:B------:R-:W-:-:S03]  /*00e0*/  CS2R R4, SRZ ;  /* 0x0000000000047805 */ /* 0x000fc6000001ff00 */
[C---:B------:R-:W-:Y:S02]  /*00f0*/  IMAD R35, R33.reuse, -0x101, R0 ;  /* 0xfffffeff21237824 */ /* 0x040fe400078e0200 */
[----:B--2---:R-:W-:-:S04]  /*0100*/  IMAD.WIDE R2, R33, 0x8, R2 ;  /* 0x0000000821027825 */ /* 0x004fc800078e0202 */
[C---:B---3--:R-:W-:Y:S01]  /*0110*/  IMAD.WIDE R6, R35.reuse, 0x8, R6 ;  /* 0x0000000823067825 */ /* 0x048fe200078e0206 */
[----:B------:R1:W2:Y:S04]  /*0120*/  @!P0 LDG.E.EL.64 R4, desc[UR6][R2.64] ;  /* 0x0000000602048981 */ /* 0x0002a8000c2e1b00 */
[----:B------:R3:W2:Y:S01]  /*0130*/  @!P0 LDG.E.EL.64 R8, desc[UR6][R6.64] ;  /* 0x0000000606088981 */ /* 0x0006a2000c2e1b00 */
[----:B------:R-:W-:Y:S01]  /*0140*/  CS2R R14, SRZ ;  /* 0x00000000000e7805 */ /* 0x000fe2000001ff00 */
[----:B----4-:R-:W-:Y:S01]  /*0150*/  IMAD.WIDE R10, R35, 0x8, R10 ;  /* 0x00000008230a7825 */ /* 0x010fe200078e020a */
[----:B------:R-:W-:-:S03]  /*0160*/  CS2R R16, SRZ ;  /* 0x0000000000107805 */ /* 0x000fc6000001ff00 */
[----:B-----5:R-:W-:Y:S01]  /*0170*/  IMAD.WIDE R12, R33, 0x8, R12 ;  /* 0x00000008210c7825 */ /* 0x020fe200078e020c */
[----:B------:R-:W4:Y:S04]  /*0180*/  @!P0 LDG.E.EL.64 R14, desc[UR6][R10.64] ;  /* 0x000000060a0e8981 */ /* 0x000f28000c2e1b00 */
[----:B------:R5:W4:Y:S01]  /*0190*/  @!P0 LDG.E.EL.64 R16, desc[UR6][R12.64] ;  /* 0x000000060c108981 */ /* 0x000b22000c2e1b00 */
[----:B------:R-:W5:Y:S01]  /*01a0*/  S2UR UR5, SR_CgaCtaId ;  /* 0x00000000000579c3 */ /* 0x000f620000008800 */
[----:B------:R-:W-:Y:S01]  /*01b0*/  UMOV UR4, 0x400 ;  /* 0x0000040000047882 */ /* 0x000fe20000000000 */
[C---:B-1----:R-:W-:Y:S01]  /*01c0*/  SHF.L.U32 R2, R128.reuse, 0x4, RZ ;  /* 0x0000000480027819 */ /* 0x042fe200000006ff */
[----:B------:R-:W1:Y:S01]  /*01d0*/  S2R R84, SR_CTAID.Y ;  /* 0x0000000000547919 */ /* 0x000e620000002600 */
[----:B---3--:R-:W-:Y:S01]  /*01e0*/  SHF.L.U32 R6, R128, 0x3, RZ ;  /* 0x0000000380067819 */ /* 0x008fe200000006ff */
[----:B------:R-:W-:Y:S01]  /*01f0*/  HFMA2.MMA R99, -RZ, RZ, 0, 0 ;  /* 0x00000000ff637435 */ /* 0x000fe200000001ff */
[----:B------:R-:W-:-:S02]  /*0200*/  LOP3.LUT R2, R2, 0xff0, RZ, 0xc0, !PT ;  /* 0x00000ff002027812 */ /* 0x000fc400078ec0ff */
[----:B------:R-:W-:Y:S01]  /*0210*/  LOP3.LUT R7, R6, 0x1800, RZ, 0xfc, !PT ;  /* 0x0000180006077812 */ /* 0x000fe200078efcff */
[----:B0----5:R-:W-:-:S06]  /*0220*/  UPRMT UR4, UR5, 0x654, UR4 ;  /* 0x0000065405047896 */ /* 0x021fcc0008000004 */
[----:B------:R-:W-:-:S04]  /*0230*/  LEA R79, R2, UR4, 0x1 ;  /* 0x00000004024f7c11 */ /* 0x000fc8000f8e08ff */
[----:B------:R-:W-:Y:S02]  /*0240*/  LEA R79, R2, R79, 0x3 ;  /* 0x0000004f024f7211 */ /* 0x000fe400078e18ff */
[----:B-1----:R-:W-:Y:S02]  /*0250*/  SHF.L.U32 R84, R84, 0x4, RZ ;  /* 0x0000000454547819 */ /* 0x002fe400000006ff */
[----:B------:R-:W-:Y:S02]  /*0260*/  LOP3.LUT R2, R6, 0x800, RZ, 0xfc, !PT ;  /* 0x0000080006027812 */ /* 0x000fe400078efcff */
[----:B------:R-:W-:Y:S01]  /*0270*/  IADD3 R13, R84, 0x1, RZ ;  /* 0x00000001540d7810 */ /* 0x000fe20007ffe0ff */
[----:B------:R-:W-:Y:S01]  /*0280*/  IMAD.HI R0, R84, 0x2aaaaaab, RZ ;  /* 0x2aaaaaab54007827 */ /* 0x000fe200078e02ff */
[----:B------:R-:W-:Y:S02]  /*0290*/  LOP3.LUT R78, R2, 0xfe0, RZ, 0xc0, !PT ;  /* 0x00000fe0024e7812 */ /* 0x000fe400078ec0ff */
[----:B------:R-:W-:Y:S01]  /*02a0*/  IADD3 R19, R84, 0x3, RZ ;  /* 0x0000000354137810 */ /* 0x000fe20007ffe0ff */
[----:B------:R-:W-:Y:S01]  /*02b0*/  IMAD.HI R2, R13, 0x2aaaaaab, RZ ;  /* 0x2aaaaaab0d027827 */ /* 0x000fe200078e02ff */
[----:B------:R-:W-:-:S02]  /*02c0*/  SHF.R.S32.HI R3, RZ, 0x1, R0 ;  /* 0x00000001ff037819 */ /* 0x000fc40000011400 */
[----:B------:R-:W-:Y:S02]  /*02d0*/  IADD3 R20, R84, 0x4, RZ ;  /* 0x0000000454147810 */ /* 0x000fe40007ffe0ff */
[----:B------:R-:W-:Y:S02]  /*02e0*/  LEA.HI R37, R0, R3, RZ, 0x1 ;  /* 0x0000000300257211 */ /* 0x000fe400078f08ff */
[----:B------:R-:W-:Y:S01]  /*02f0*/  SHF.L.U32 R3, R128, 0x5, RZ ;  /* 0x0000000580037819 */ /* 0x000fe200000006ff */
[----:B------:R-:W-:Y:S01]  /*0300*/  IMAD.HI R85, R20, 0x2aaaaaab, RZ ;  /* 0x2aaaaaab14557827 */ /* 0x000fe200078e02ff */
[----:B------:R-:W-:Y:S02]  /*0310*/  IADD3 R21, R84, 0x6, RZ ;  /* 0x0000000654157810 */ /* 0x000fe40007ffe0ff */
[----:B------:R-:W-:Y:S02]  /*0320*/  LOP3.LUT R11, R3, 0x1fe0, RZ, 0xc0, !PT ;  /* 0x00001fe0030b7812 */ /* 0x000fe400078ec0ff */
[----:B------:R-:W-:Y:S01]  /*0330*/  LOP3.LUT R3, R6, 0x1000, RZ, 0xfc, !PT ;  /* 0x0000100006037812 */ /* 0x000fe200078efcff */
[----:B------:R-:W-:Y:S01]  /*0340*/  IMAD.HI R88, R21, 0x2aaaaaab, RZ ;  /* 0x2aaaaaab15587827 */ /* 0x000fe200078e02ff */
[----:B------:R-:W-:-:S02]  /*0350*/  LOP3.LUT R0, R128, 0xfc, RZ, 0xc0, !PT ;  /* 0x000000fc80007812 */ /* 0x000fc400078ec0ff */
[----:B------:R-:W-:Y:S02]  /*0360*/  LOP3.LUT R74, R3, 0x17e0, RZ, 0xc0, !PT ;  /* 0x000017e0034a7812 */ /* 0x000fe400078ec0ff */
[----:B------:R-:W-:Y:S02]  /*0370*/  SHF.R.S32.HI R3, RZ, 0x1, R2 ;  /* 0x00000001ff037819 */ /* 0x000fe40000011402 */
[----:B------:R-:W-:Y:S02]  /*0380*/  IADD3 R18, R84, 0x2, RZ ;  /* 0x0000000254127810 */ /* 0x000fe40007ffe0ff */
[----:B------:R-:W-:Y:S01]  /*0390*/  LEA.HI R32, R2, R3, RZ, 0x1 ;  /* 0x0000000302207211 */ /* 0x000fe200078f08ff */
[----:B------:R-:W-:Y:S01]  /*03a0*/  IMAD.HI R2, R19, 0x2aaaaaab, RZ ;  /* 0x2aaaaaab13027827 */ /* 0x000fe200078e02ff */
[----:B------:R-:W-:Y:S02]  /*03b0*/  LEA R0, R0, UR4, 0x3 ;  /* 0x0000000400007c11 */ /* 0x000fe4000f8e18ff */
[----:B------:R-:W-:Y:S01]  /*03c0*/  IADD3 R22, R84, 0x5, RZ ;  /* 0x0000000554167810 */ /* 0x000fe20007ffe0ff */
[----:B------:R-:W-:Y:S01]  /*03d0*/  IMAD.HI R6, R18, 0x2aaaaaab, RZ ;  /* 0x2aaaaaab12067827 */ /* 0x000fe200078e02ff */
[----:B------:R-:W-:-:S02]  /*03e0*/  SHF.R.S32.HI R3, RZ, 0x1, R2 ;  /* 0x00000001ff037819 */ /* 0x000fc40000011402 */
[----:B------:R-:W-:Y:S01]  /*03f0*/  IADD3 R82, R0, R11, RZ ;  /* 0x0000000b00527210 */ /* 0x000fe20007ffe0ff */
[----:B------:R-:W-:Y:S01]  /*0400*/  IMAD.HI R89, R22, 0x2aaaaaab, RZ ;  /* 0x2aaaaaab16597827 */ /* 0x000fe200078e02ff */
[----:B------:R-:W-:Y:S02]  /*0410*/  LEA.HI R34, R2, R3, RZ, 0x1 ;  /* 0x0000000302227211 */ /* 0x000fe400078f08ff */
[----:B------:R-:W-:Y:S02]  /*0420*/  SHF.R.S32.HI R2, RZ, 0x1, R85 ;  /* 0x00000001ff027819 */ /* 0x000fe40000011455 */
[----:B------:R-:W-:Y:S02]  /*0430*/  SHF.R.S32.HI R3, RZ, 0x1, R88 ;  /* 0x00000001ff037819 */ /* 0x000fe40000011458 */
[----:B------:R-:W-:Y:S02]  /*0440*/  LEA.HI R85, R85, R2, RZ, 0x1 ;  /* 0x0000000255557211 */ /* 0x000fe400078f08ff */
[----:B------:R-:W-:-:S02]  /*0450*/  LEA.HI R88, R88, R3, RZ, 0x1 ;  /* 0x0000000358587211 */ /* 0x000fc400078f08ff */
[----:B------:R-:W0:Y:S01]  /*0460*/  LDC.64 R2, c[0x0][0x230] ;  /* 0x00008c00ff027b82 */ /* 0x000e220000000a00 */
[----:B------:R-:W-:Y:S02]  /*0470*/  LOP3.LUT R0, R7, 0x1fe0, RZ, 0xc0, !PT ;  /* 0x00001fe007007812 */ /* 0x000fe400078ec0ff */
[----:B------:R-:W-:Y:S02]  /*0480*/  IADD3 R26, R84, 0xa, RZ ;  /* 0x0000000a541a7810 */ /* 0x000fe40007ffe0ff */
[----:B------:R-:W-:Y:S02]  /*0490*/  IADD3 R27, R84, 0xb, RZ ;  /* 0x0000000b541b7810 */ /* 0x000fe40007ffe0ff */
[----:B------:R-:W-:Y:S01]  /*04a0*/  SHF.R.S32.HI R7, RZ, 0x1, R6 ;  /* 0x00000001ff077819 */ /* 0x000fe20000011406 */
[----:B------:R-:W-:Y:S01]  /*04b0*/  IMAD.HI R93, R26, 0x2aaaaaab, RZ ;  /* 0x2aaaaaab1a5d7827 */ /* 0x000fe200078e02ff */
[----:B------:R-:W-:Y:S02]  /*04c0*/  IADD3 R23, R84, 0x7, RZ ;  /* 0x0000000754177810 */ /* 0x000fe40007ffe0ff */
[----:B------:R-:W-:Y:S01]  /*04d0*/  IADD3 R24, R84, 0x8, RZ ;  /* 0x0000000854187810 */ /* 0x000fe20007ffe0ff */
[----:B------:R-:W-:Y:S01]  /*04e0*/  IMAD.HI R94, R27, 0x2aaaaaab, RZ ;  /* 0x2aaaaaab1b5e7827 */ /* 0x000fe200078e02ff */
[----:B------:R-:W-:-:S02]  /*04f0*/  LEA.HI R77, R6, R7, RZ, 0x1 ;  /* 0x00000007064d7211 */ /* 0x000fc400078f08ff */
[----:B------:R-:W-:Y:S01]  /*0500*/  SHF.R.S32.HI R6, RZ, 0x1, R89 ;  /* 0x00000001ff067819 */ /* 0x000fe20000011459 */
[----:B------:R-:W-:Y:S01]  /*0510*/  IMAD.HI R90, R23, 0x2aaaaaab, RZ ;  /* 0x2aaaaaab175a7827 */ /* 0x000fe200078e02ff */
[----:B------:R-:W-:Y:S02]  /*0520*/  IADD3 R25, R84, 0x9, RZ ;  /* 0x0000000954197810 */ /* 0x000fe40007ffe0ff */
[----:B------:R-:W-:Y:S01]  /*0530*/  IADD3 R28, R84, 0xc, RZ ;  /* 0x0000000c541c7810 */ /* 0x000fe20007ffe0ff */
[----:B------:R-:W-:Y:S01]  /*0540*/  IMAD.HI R91, R24, 0x2aaaaaab, RZ ;  /* 0x2aaaaaab185b7827 */ /* 0x000fe200078e02ff */
[C---:B------:R-:W-:Y:S02]  /*0550*/  IADD3 R78, R11.reuse, UR4, R78 ;  /* 0x000000040b4e7c10 */ /* 0x040fe4000fffe04e */
[----:B------:R-:W-:Y:S01]  /*0560*/  IADD3 R74, R11, UR4, R74 ;  /* 0x000000040b4a7c10 */ /* 0x000fe2000fffe04a */
[----:B0-----:R-:W-:Y:S01]  /*0570*/  IMAD.WIDE R2, R35, 0x4, R2 ;  /* 0x0000000423027825 */ /* 0x001fe200078e0202 */
[----:B------:R-:W-:-:S02]  /*0580*/  IADD3 R0, R11, UR4, R0 ;  /* 0x000000040b007c10 */ /* 0x000fc4000fffe000 */
[----:B------:R-:W-:Y:S01]  /*0590*/  LEA.HI R89, R89, R6, RZ, 0x1 ;  /* 0x0000000659597211 */ /* 0x000fe200078f08ff */
[----:B------:R-:W-:Y:S01]  /*05a0*/  IMAD.HI R92, R25, 0x2aaaaaab, RZ ;  /* 0x2aaaaaab195c7827 */ /* 0x000fe200078e02ff */
[----:B------:R0:W3:Y:S01]  /*05b0*/  @!P0 LDG.E.EL R99, desc[UR6][R2.64] ;  /* 0x0000000602638981 */ /* 0x0000e2000c2e1900 */
[----:B------:R-:W-:Y:S02]  /*05c0*/  SHF.R.S32.HI R10, RZ, 0x1, R93 ;  /* 0x00000001ff0a7819 */ /* 0x000fe4000001145d */
[----:B------:R-:W-:Y:S01]  /*05d0*/  SHF.R.S32.HI R11, RZ, 0x1, R94 ;  /* 0x00000001ff0b7819 */ /* 0x000fe2000001145e */
[----:B------:R-:W-:Y:S01]  /*05e0*/  IMAD.HI R95, R28, 0x2aaaaaab, RZ ;  /* 0x2aaaaaab1c5f7827 */ /* 0x000fe200078e02ff */
[----:B------:R-:W-:Y:S02]  /*05f0*/  SHF.R.S32.HI R7, RZ, 0x1, R90 ;  /* 0x00000001ff077819 */ /* 0x000fe4000001145a */
[----:B------:R-:W-:Y:S02]  /*0600*/  SHF.R.S32.HI R6, RZ, 0x1, R91 ;  /* 0x00000001ff067819 */ /* 0x000fe4000001145b */
[----:B------:R-:W-:-:S02]  /*0610*/  IADD3 R29, R84, 0xd, RZ ;  /* 0x0000000d541d7810 */ /* 0x000fc40007ffe0ff */
[----:B------:R-:W-:Y:S02]  /*0620*/  LEA.HI R90, R90, R7, RZ, 0x1 ;  /* 0x000000075a5a7211 */ /* 0x000fe400078f08ff */
[----:B------:R-:W-:Y:S01]  /*0630*/  LEA.HI R91, R91, R6, RZ, 0x1 ;  /* 0x000000065b5b7211 */ /* 0x000fe200078f08ff */
[----:B------:R-:W-:Y:S01]  /*0640*/  IMAD.HI R96, R29, 0x2aaaaaab, RZ ;  /* 0x2aaaaaab1d607827 */ /* 0x000fe200078e02ff */
[----:B------:R-:W-:Y:S02]  /*0650*/  LEA.HI R93, R93, R10, RZ, 0x1 ;  /* 0x0000000a5d5d7211 */ /* 0x000fe400078f08ff */
[----:B------:R-:W-:Y:S02]  /*0660*/  LEA.HI R94, R94, R11, RZ, 0x1 ;  /* 0x0000000b5e5e7211 */ /* 0x000fe400078f08ff */
[----:B------:R-:W-:Y:S01]  /*0670*/  SHF.R.S32.HI R7, RZ, 0x1, R92 ;  /* 0x00000001ff077819 */ /* 0x000fe2000001145c */
[----:B------:R-:W0:Y:S01]  /*0680*/  LDC.64 R10, c[0x0][0x220] ;  /* 0x00008800ff0a7b82 */ /* 0x000e220000000a00 */
[----:B------:R-:W-:-:S02]  /*0690*/  SHF.R.S32.HI R6, RZ, 0x1, R95 ;  /* 0x00000001ff067819 */ /* 0x000fc4000001145f */
[----:B------:R-:W-:Y:S02]  /*06a0*/  IADD3 R31, R84, 0xf, RZ ;  /* 0x0000000f541f7810 */ /* 0x000fe40007ffe0ff */
[----:B------:R-:W-:Y:S02]  /*06b0*/  LEA.HI R92, R92, R7, RZ, 0x1 ;  /* 0x000000075c5c7211 */ /* 0x000fe400078f08ff */
[----:B------:R-:W-:Y:S01]  /*06c0*/  LEA.HI R95, R95, R6, RZ, 0x1 ;  /* 0x000000065f5f7211 */ /* 0x000fe200078f08ff */
[----:B------:R-:W-:Y:S01]  /*06d0*/  IMAD.HI R98, R31, 0x2aaaaaab, RZ ;  /* 0x2aaaaaab1f627827 */ /* 0x000fe200078e02ff */
[----:B------:R-:W1:Y:S01]  /*06e0*/  LDC.64 R6, c[0x0][0x240] ;  /* 0x00009000ff067b82 */ /* 0x000e620000000a00 */
[----:B------:R-:W-:Y:S02]  /*06f0*/  SHF.R.S32.HI R35, RZ, 0x1, R96 ;  /* 0x00000001ff237819 */ /* 0x000fe40000011460 */
[----:B------:R-:W-:Y:S02]  /*0700*/  IADD3 R30, R84, 0xe, RZ ;  /* 0x0000000e541e7810 */ /* 0x000fe40007ffe0ff */
[----:B------:R-:W-:-:S02]  /*0710*/  SHF.R.S32.HI R39, RZ, 0x1, R98 ;  /* 0x00000001ff277819 */ /* 0x000fc40000011462 */
[----:B------:R-:W-:Y:S01]  /*0720*/  LEA.HI R96, R96, R35, RZ, 0x1 ;  /* 0x0000002360607211 */ /* 0x000fe200078f08ff */
[----:B------:R-:W-:Y:S01]  /*0730*/  IMAD.HI R97, R30, 0x2aaaaaab, RZ ;  /* 0x2aaaaaab1e617827 */ /* 0x000fe200078e02ff */
[----:B------:R-:W-:-:S04]  /*0740*/  LEA.HI R98, R98, R39, RZ, 0x1 ;  /* 0x0000002762627211 */ /* 0x000fc800078f08ff */
[----:B------:R-:W-:Y:S01]  /*0750*/  SHF.R.S32.HI R12, RZ, 0x1, R97 ;  /* 0x00000001ff0c7819 */ /* 0x000fe20000011461 */
[----:B------:R-:W-:-:S03]  /*0760*/  IMAD R107, R37, -0xc, R84 ;  /* 0xfffffff4256b7824 */ /* 0x000fc600078e0254 */
[----:B------:R-:W-:Y:S01]  /*0770*/  LEA.HI R97, R97, R12, RZ, 0x1 ;  /* 0x0000000c61617211 */ /* 0x000fe200078f08ff */
[----:B------:R-:W-:Y:S02]  /*0780*/  IMAD R13, R32, -0xc, R13 ;  /* 0xfffffff4200d7824 */ /* 0x000fe400078e020d */
[----:B------:R-:W-:Y:S02]  /*0790*/  IMAD R111, R77, -0xc, R18 ;  /* 0xfffffff44d6f7824 */ /* 0x000fe400078e0212 */
[----:B------:R-:W-:Y:S01]  /*07a0*/  IMAD R19, R34, -0xc, R19 ;  /* 0xfffffff422137824 */ /* 0x000fe200078e0213 */
[----:B------:R-:W-:Y:S01]  /*07b0*/  MOV R80, RZ ;  /* 0x000000ff00507202 */ /* 0x000fe20000000f00 */
[----:B------:R-:W-:Y:S02]  /*07c0*/  IMAD R115, R85, -0xc, R20 ;  /* 0xfffffff455737824 */ /* 0x000fe400078e0214 */
[----:B------:R-:W-:Y:S02]  /*07d0*/  IMAD R117, R89, -0xc, R22 ;  /* 0xfffffff459757824 */ /* 0x000fe400078e0216 */
[----:B------:R-:W-:-:S02]  /*07e0*/  IMAD R47, R91, -0xc, R24 ;  /* 0xfffffff45b2f7824 */ /* 0x000fc400078e0218 */
[----:B------:R-:W-:Y:S02]  /*07f0*/  IMAD R65, R93, -0xc, R26 ;  /* 0xfffffff45d417824 */ /* 0x000fe400078e021a */
[----:B------:R-:W-:Y:S02]  /*0800*/  IMAD R61, R95, -0xc, R28 ;  /* 0xfffffff45f3d7824 */ /* 0x000fe400078e021c */
[----:B------:R-:W-:Y:S02]  /*0810*/  IMAD R67, R97, -0xc, R30 ;  /* 0xfffffff461437824 */ /* 0x000fe400078e021e */
[----:B------:R-:W-:Y:S02]  /*0820*/  IMAD R76, R37, 0x4b00, RZ ;  /* 0x00004b00254c7824 */ /* 0x000fe400078e02ff */
[----:B------:R-:W-:Y:S02]  /*0830*/  IMAD R81, R32, 0x4b00, RZ ;  /* 0x00004b0020517824 */ /* 0x000fe400078e02ff */
[----:B------:R-:W-:-:S02]  /*0840*/  IMAD R21, R88, -0xc, R21 ;  /* 0xfffffff458157824 */ /* 0x000fc400078e0215 */
[----:B------:R-:W-:Y:S02]  /*0850*/  IMAD R23, R90, -0xc, R23 ;  /* 0xfffffff45a177824 */ /* 0x000fe400078e0217 */
[----:B------:R-:W-:Y:S02]  /*0860*/  IMAD R25, R92, -0xc, R25 ;  /* 0xfffffff45c197824 */ /* 0x000fe400078e0219 */
[----:B------:R-:W-:Y:S02]  /*0870*/  IMAD R27, R94, -0xc, R27 ;  /* 0xfffffff45e1b7824 */ /* 0x000fe400078e021b */
[----:B------:R-:W-:Y:S02]  /*0880*/  IMAD R29, R96, -0xc, R29 ;  /* 0xfffffff4601d7824 */ /* 0x000fe400078e021d */
[----:B------:R-:W-:Y:S02]  /*0890*/  IMAD R31, R98, -0xc, R31 ;  /* 0xfffffff4621f7824 */ /* 0x000fe400078e021f */
[----:B------:R-:W-:-:S02]  /*08a0*/  IMAD R77, R77, 0x4b00, RZ ;  /* 0x00004b004d4d7824 */ /* 0x000fc400078e02ff */
[----:B------:R-:W-:Y:S02]  /*08b0*/  IMAD R75, R34, 0x4b00, RZ ;  /* 0x00004b00224b7824 */ /* 0x000fe400078e02ff */
[----:B------:R-:W-:Y:S02]  /*08c0*/  IMAD R85, R85, 0x4b00, RZ ;  /* 0x00004b0055557824 */ /* 0x000fe400078e02ff */
[----:B------:R-:W-:Y:S02]  /*08d0*/  IMAD R89, R89, 0x4b00, RZ ;  /* 0x00004b0059597824 */ /* 0x000fe400078e02ff */
[----:B------:R-:W-:Y:S02]  /*08e0*/  IMAD R88, R88, 0x4b00, RZ ;  /* 0x00004b0058587824 */ /* 0x000fe400078e02ff */
[----:B------:R-:W-:Y:S02]  /*08f0*/  IMAD R90, R90, 0x4b00, RZ ;  /* 0x00004b005a5a7824 */ /* 0x000fe400078e02ff */
[----:B------:R-:W-:-:S02]  /*0900*/  IMAD R91, R91, 0x4b00, RZ ;  /* 0x00004b005b5b7824 */ /* 0x000fc400078e02ff */
[----:B------:R-:W-:Y:S02]  /*0910*/  IMAD R92, R92, 0x4b00, RZ ;  /* 0x00004b005c5c7824 */ /* 0x000fe400078e02ff */
[----:B------:R-:W-:Y:S02]  /*0920*/  IMAD R93, R93, 0x4b00, RZ ;  /* 0x00004b005d5d7824 */ /* 0x000fe400078e02ff */
[----:B------:R-:W-:Y:S02]  /*0930*/  IMAD R94, R94, 0x4b00, RZ ;  /* 0x00004b005e5e7824 */ /* 0x000fe400078e02ff */
[----:B------:R-:W-:Y:S02]  /*0940*/  IMAD R95, R95, 0x4b00, RZ ;  /* 0x00004b005f5f7824 */ /* 0x000fe400078e02ff */
[----:B------:R-:W-:Y:S02]  /*0950*/  IMAD R96, R96, 0x4b00, RZ ;  /* 0x00004b0060607824 */ /* 0x000fe400078e02ff */
[----:B------:R-:W-:-:S02]  /*0960*/  IMAD R97, R97, 0x4b00, RZ ;  /* 0x00004b0061617824 */ /* 0x000fc400078e02ff */
[----:B------:R-:W-:Y:S01]  /*0970*/  IMAD R98, R98, 0x4b00, RZ ;  /* 0x00004b0062627824 */ /* 0x000fe200078e02ff */
[----:B--2---:R-:W-:Y:S02]  /*0980*/  IADD3 R41, P3, R4, 0x28, RZ ;  /* 0x0000002804297810 */ /* 0x004fe40007f7e0ff */
[----:B------:R-:W-:Y:S02]  /*0990*/  IADD3 R35, P1, R8, 0x28, RZ ;  /* 0x0000002808237810 */ /* 0x000fe40007f3e0ff */
[----:B------:R-:W-:Y:S02]  /*09a0*/  IADD3.X R43, RZ, R5, RZ, P3, !PT ;  /* 0x00000005ff2b7210 */ /* 0x000fe40001ffe4ff */
[----:B------:R-:W-:Y:S02]  /*09b0*/  ISETP.GE.AND P3, PT, R9, RZ, PT ;  /* 0x000000ff0900720c */ /* 0x000fe40003f66270 */
[----:B------:R-:W-:Y:S02]  /*09c0*/  IADD3.X R39, RZ, R9, RZ, P1, !PT ;  /* 0x00000009ff277210 */ /* 0x000fe40000ffe4ff */
[----:B------:R-:W-:-:S02]  /*09d0*/  SEL R35, R35, R8, !P3 ;  /* 0x0000000823237207 */ /* 0x000fc40005800000 */
[----:B------:R-:W-:Y:S02]  /*09e0*/  SEL R8, R39, R9, !P3 ;  /* 0x0000000927087207 */ /* 0x000fe40005800000 */
[----:B------:R-:W-:Y:S01]  /*09f0*/  ISETP.GE.AND P2, PT, R5, RZ, PT ;  /* 0x000000ff0500720c */ /* 0x000fe20003f46270 */
[----:B0-----:R-:W-:Y:S01]  /*0a00*/  IMAD.WIDE.U32 R2, R35, 0x30, R10 ;  /* 0x0000003023027825 */ /* 0x001fe200078e000a */
[----:B----4-:R-:W-:-:S03]  /*0a10*/  IADD3 R9, P3, R14, 0x28, RZ ;  /* 0x000000280e097810 */ /* 0x010fc60007f7e0ff */
[----:B------:R-:W-:Y:S01]  /*0a20*/  IMAD R35, R8, 0x30, RZ ;  /* 0x0000003008237824 */ /* 0x000fe200078e02ff */
[----:B------:R-:W-:Y:S02]  /*0a30*/  SEL R12, R41, R4, !P2 ;  /* 0x00000004290c7207 */ /* 0x000fe40005000000 */
[----:B------:R-:W-:Y:S01]  /*0a40*/  SEL R43, R43, R5, !P2 ;  /* 0x000000052b2b7207 */ /* 0x000fe20005000000 */
[----:B-1----:R-:W-:Y:S01]  /*0a50*/  IMAD.WIDE R4, R33, 0x4, R6 ;  /* 0x0000000421047825 */ /* 0x002fe200078e0206 */
[----:B------:R-:W-:Y:S02]  /*0a60*/  IADD3 R3, R3, R35, RZ ;  /* 0x0000002303037210 */ /* 0x000fe40007ffe0ff */
[----:B------:R-:W-:Y:S02]  /*0a70*/  IADD3 R7, P1, R16, 0x28, RZ ;  /* 0x0000002810077810 */ /* 0x000fe40007f3e0ff */
[----:B------:R-:W-:Y:S02]  /*0a80*/  ISETP.GE.AND P2, PT, R15, RZ, PT ;  /* 0x000000ff0f00720c */ /* 0x000fe40003f46270 */
[----:B------:R-:W-:Y:S01]  /*0a90*/  IADD3.X R33, RZ, R15, RZ, P3, !PT ;  /* 0x0000000fff217210 */ /* 0x000fe20001ffe4ff */
[--C-:B------:R-:W-:Y:S01]  /*0aa0*/  IMAD.WIDE R86, R107, 0x4, R2.reuse ;  /* 0x000000046b567825 */ /* 0x100fe200078e0202 */
[----:B------:R-:W-:Y:S01]  /*0ab0*/  ISETP.GE.AND P3, PT, R17, RZ, PT ;  /* 0x000000ff1100720c */ /* 0x000fe20003f66270 */
[----:B------:R0:W2:Y:S01]  /*0ac0*/  @!P0 LDG.E.EL R80, desc[UR6][R4.64] ;  /* 0x0000000604508981 */ /* 0x0000a2000c2e1900 */
[----:B------:R-:W-:Y:S01]  /*0ad0*/  IADD3.X R83, RZ, R17, RZ, P1, !PT ;  /* 0x00000011ff537210 */ /* 0x000fe20000ffe4ff */
[----:B------:R-:W-:Y:S01]  /*0ae0*/  IMAD.WIDE R72, R13, 0x4, R2 ;  /* 0x000000040d487825 */ /* 0x000fe200078e0202 */
[----:B------:R-:W-:-:S02]  /*0af0*/  SEL R6, R33, R15, !P2 ;  /* 0x0000000f21067207 */ /* 0x000fc40005000000 */
[----:B------:R-:W-:Y:S01]  /*0b00*/  SEL R9, R9, R14, !P2 ;  /* 0x0000000e09097207 */ /* 0x000fe20005000000 */
[----:B------:R-:W-:Y:S01]  /*0b10*/  IMAD.WIDE R70, R111, 0x4, R2 ;  /* 0x000000046f467825 */ /* 0x000fe200078e0202 */
[----:B------:R-:W-:-:S03]  /*0b20*/  SEL R83, R83, R17, !P3 ;  /* 0x0000001153537207 */ /* 0x000fc60005800000 */
[----:B------:R-:W-:Y:S01]  /*0b30*/  IMAD.WIDE R68, R19, 0x4, R2 ;  /* 0x0000000413447825 */ /* 0x000fe200078e0202 */
[----:B------:R-:W-:-:S03]  /*0b40*/  SEL R56, R7, R16, !P3 ;  /* 0x0000001007387207 */ /* 0x000fc60005800000 */
[----:B------:R-:W-:Y:S02]  /*0b50*/  IMAD R17, R6, 0x30, RZ ;  /* 0x0000003006117824 */ /* 0x000fe400078e02ff */
[----:B------:R-:W-:-:S04]  /*0b60*/  IMAD.WIDE.U32 R14, R9, 0x30, R10 ;  /* 0x00000030090e7825 */ /* 0x000fc800078e000a */
[----:B------:R-:W-:Y:S02]  /*0b70*/  IMAD R120, R43, 0x780, RZ ;  /* 0x000007802b787824 */ /* 0x000fe400078e02ff */
[----:B0-----:R-:W-:-:S04]  /*0b80*/  IMAD.WIDE.U32 R4, R12, 0x780, R86 ;  /* 0x000007800c047825 */ /* 0x001fc800078e0056 */
[----:B------:R-:W-:-:S04]  /*0b90*/  IMAD.WIDE.U32 R6, R12, 0x780, R72 ;  /* 0x000007800c067825 */ /* 0x000fc800078e0048 */
[----:B------:R-:W-:-:S04]  /*0ba0*/  IMAD.WIDE.U32 R8, R12, 0x780, R70 ;  /* 0x000007800c087825 */ /* 0x000fc800078e0046 */
[----:B------:R-:W-:Y:S01]  /*0bb0*/  IMAD.WIDE.U32 R10, R12, 0x780, R68 ;  /* 0x000007800c0a7825 */ /* 0x000fe200078e0044 */
[----:B------:R-:W-:Y:S02]  /*0bc0*/  IADD3 R15, R15, R17, RZ ;  /* 0x000000110f0f7210 */ /* 0x000fe40007ffe0ff */
[----:B------:R-:W-:Y:S01]  /*0bd0*/  IADD3 R5, R5, R120, RZ ;  /* 0x0000007805057210 */ /* 0x000fe20007ffe0ff */
[--C-:B------:R-:W-:Y:S01]  /*0be0*/  IMAD.WIDE R52, R115, 0x4, R2.reuse ;  /* 0x0000000473347825 */ /* 0x100fe200078e0202 */
[----:B------:R-:W-:Y:S02]  /*0bf0*/  IADD3 R7, R120, R7, RZ ;  /* 0x0000000778077210 */ /* 0x000fe40007ffe0ff */
[----:B------:R-:W-:Y:S01]  /*0c00*/  IADD3 R9, R120, R9, RZ ;  /* 0x0000000978097210 */ /* 0x000fe20007ffe0ff */
[----:B------:R-:W-:Y:S01]  /*0c10*/  IMAD.WIDE R54, R117, 0x4, R2 ;  /* 0x0000000475367825 */ /* 0x000fe200078e0202 */
[----:B------:R-:W-:-:S03]  /*0c20*/  IADD3 R11, R120, R11, RZ ;  /* 0x0000000b780b7210 */ /* 0x000fc60007ffe0ff */
[----:B------:R-:W-:-:S04]  /*0c30*/  IMAD.WIDE R134, R47, 0x4, R2 ;  /* 0x000000042f867825 */ /* 0x000fc800078e0202 */
        /* <DEDUP_REMOVED lines=25> */
[----:B------:R-:W-:-:S04]  /*0dd0*/  IMAD.WIDE.U32 R14, R12, 0x780, R52 ;  /* 0x000007800c0e7825 */ /* 0x000fc800078e0034 */
[----:B------:R-:W-:Y:S01]  /*0de0*/  IMAD.WIDE.U32 R16, R12, 0x780, R54 ;  /* 0x000007800c107825 */ /* 0x000fe200078e0036 */
[----:B------:R0:W-:Y:S03]  /*0df0*/  STS.128 [R79], R4 ;  /* 0x000000044f007388 */ /* 0x0001e60000000c00 */
[--C-:B------:R-:W-:Y:S01]  /*0e00*/  IMAD.WIDE R138, R25, 0x4, R2.reuse ;  /* 0x00000004198a7825 */ /* 0x100fe200078e0202 */
[----:B------:R1:W-:Y:S03]  /*0e10*/  STS.128 [R79+0x10], R8 ;  /* 0x000010084f007388 */ /* 0x0003e60000000c00 */
[----:B------:R-:W-:-:S04]  /*0e20*/  IMAD.WIDE R136, R27, 0x4, R2 ;  /* 0x000000041b887825 */ /* 0x000fc800078e0202 */
[----:B------:R-:W-:-:S04]  /*0e30*/  IMAD.WIDE R100, R29, 0x4, R2 ;  /* 0x000000041d647825 */ /* 0x000fc800078e0202 */
[----:B------:R-:W-:Y:S01]  /*0e40*/  IMAD.WIDE R2, R31, 0x4, R2 ;  /* 0x000000041f027825 */ /* 0x000fe200078e0202 */
[----:B0-----:R-:W-:Y:S02]  /*0e50*/  IADD3 R5, R120, R15, RZ ;  /* 0x0000000f78057210 */ /* 0x001fe40007ffe0ff */
[----:B------:R-:W-:Y:S01]  /*0e60*/  IADD3 R7, R120, R17, RZ ;  /* 0x0000001178077210 */ /* 0x000fe20007ffe0ff */
[C---:B------:R-:W-:Y:S01]  /*0e70*/  IMAD.WIDE.U32 R18, R12.reuse, 0x780, R132 ;  /* 0x000007800c127825 */ /* 0x040fe200078e0084 */
[----:B------:R-:W-:Y:S02]  /*0e80*/  MOV R4, R14 ;  /* 0x0000000e00047202 */ /* 0x000fe40000000f00 */
[----:B------:R-:W-:Y:S01]  /*0e90*/  MOV R6, R16 ;  /* 0x0000001000067202 */ /* 0x000fe20000000f00 */
[----:B-1----:R-:W-:-:S04]  /*0ea0*/  IMAD.WIDE.U32 R10, R12, 0x780, R142 ;  /* 0x000007800c0a7825 */ /* 0x002fc800078e008e */
[----:B------:R-:W-:-:S04]  /*0eb0*/  IMAD.WIDE.U32 R20, R12, 0x780, R134 ;  /* 0x000007800c147825 */ /* 0x000fc800078e0086 */
[----:B------:R-:W-:Y:S01]  /*0ec0*/  IMAD.WIDE.U32 R22, R12, 0x780, R138 ;  /* 0x000007800c167825 */ /* 0x000fe200078e008a */
[----:B------:R-:W-:-:S03]  /*0ed0*/  IADD3 R9, R120, R19, RZ ;  /* 0x0000001378097210 */ /* 0x000fc60007ffe0ff */
[----:B------:R-:W-:Y:S01]  /*0ee0*/  IMAD.WIDE.U32 R24, R12, 0x780, R140 ;  /* 0x000007800c187825 */ /* 0x000fe200078e008c */
[----:B------:R-:W-:-:S03]  /*0ef0*/  IADD3 R11, R120, R11, RZ ;  /* 0x0000000b780b7210 */ /* 0x000fc60007ffe0ff */
[----:B------:R-:W-:Y:S01]  /*0f00*/  IMAD.WIDE.U32 R26, R12, 0x780, R136 ;  /* 0x000007800c1a7825 */ /* 0x000fe200078e0088 */
[----:B------:R-:W-:-:S03]  /*0f10*/  MOV R8, R18 ;  /* 0x0000001200087202 */ /* 0x000fc60000000f00 */
        /* <DEDUP_REMOVED lines=13> */
[----:B------:R-:W-:-:S03]  /*0ff0*/  MOV R18, R26 ;  /* 0x0000001a00127202 */ /* 0x000fc60000000f00 */
[----:B------:R-:W-:-:S04]  /*1000*/  IMAD.WIDE R4, R85, 0x4, R4 ;  /* 0x0000000455047825 */ /* 0x000fc800078e0204 */
[----:B------:R-:W-:Y:S01]  /*1010*/  IMAD.WIDE R6, R89, 0x4, R6 ;  /* 0x0000000459067825 */ /* 0x000fe200078e0206 */
[----:B------:R-:W-:-:S03]  /*1020*/  IADD3 R21, R120, R29, RZ ;  /* 0x0000001d78157210 */ /* 0x000fc60007ffe0ff */
[----:B------:R-:W-:Y:S01]  /*1030*/  IMAD.WIDE.U32 R32, R12, 0x780, R106 ;  /* 0x000007800c207825 */ /* 0x000fe200078e006a */
[----:B------:R-:W-:-:S03]  /*1040*/  IADD3 R23, R120, R31, RZ ;  /* 0x0000001f78177210 */ /* 0x000fc60007ffe0ff */
[----:B------:R-:W-:Y:S01]  /*1050*/  IMAD.WIDE.U32 R34, R12, 0x780, R108 ;  /* 0x000007800c227825 */ /* 0x000fe200078e006c */
[----:B------:R-:W-:-:S03]  /*1060*/  MOV R22, R30 ;  /* 0x0000001e00167202 */ /* 0x000fc60000000f00 */
[----:B------:R-:W-:-:S04]  /*1070*/  IMAD.WIDE.U32 R36, R12, 0x780, R110 ;  /* 0x000007800c247825 */ /* 0x000fc800078e006e */
        /* <DEDUP_REMOVED lines=11> */
[----:B------:R-:W-:Y:S01]  /*1130*/  IMAD.WIDE.U32 R156, R12, 0x780, R158 ;  /* 0x000007800c9c7825 */ /* 0x000fe200078e009e */
[----:B------:R-:W-:Y:S01]  /*1140*/  MOV R12, R20 ;  /* 0x00000014000c7202 */ /* 0x000fe20000000f00 */
[----:B------:R0:W-:Y:S01]  /*1150*/  STS.128 [R79+0x20], R4 ;  /* 0x000020044f007388 */ /* 0x0001e20000000c00 */
[----:B------:R-:W-:Y:S02]  /*1160*/  MOV R20, R28 ;  /* 0x0000001c00147202 */ /* 0x000fe40000000f00 */
[----:B------:R-:W-:Y:S02]  /*1170*/  IADD3 R145, R120, R145, RZ ;  /* 0x0000009178917210 */ /* 0x000fe40007ffe0ff */
[----:B------:R-:W-:Y:S01]  /*1180*/  IADD3 R147, R120, R147, RZ ;  /* 0x0000009378937210 */ /* 0x000fe20007ffe0ff */
[----:B0-----:R-:W-:-:S04]  /*1190*/  IMAD.WIDE R4, R88, 0x4, R8 ;  /* 0x0000000458047825 */ /* 0x001fc800078e0208 */
        /* <DEDUP_REMOVED lines=8> */
[----:B------:R-:W-:Y:S01]  /*1220*/  IMAD.WIDE R22, R98, 0x4, R146 ;  /* 0x0000000462167825 */ /* 0x000fe200078e0292 */
[----:B------:R0:W-:Y:S04]  /*1230*/  STS.128 [R79+0x30], R4 ;  /* 0x000030044f007388 */ /* 0x0001e80000000c00 */
[----:B------:R1:W-:Y:S04]  /*1240*/  STS.128 [R79+0x40], R8 ;  /* 0x000040084f007388 */ /* 0x0003e80000000c00 */
[----:B------:R4:W-:Y:S04]  /*1250*/  STS.128 [R79+0x50], R12 ;  /* 0x0000500c4f007388 */ /* 0x0009e80000000c00 */
[----:B------:R5:W-:Y:S04]  /*1260*/  STS.128 [R79+0x60], R16 ;  /* 0x000060104f007388 */ /* 0x000be80000000c00 */
[----:B------:R-:W-:Y:S01]  /*1270*/  STS.128 [R79+0x70], R20 ;  /* 0x000070144f007388 */ /* 0x000fe20000000c00 */
[----:B------:R-:W-:-:S02]  /*1280*/  IADD3 R31, R120, R149, RZ ;  /* 0x00000095781f7210 */ /* 0x000fc40007ffe0ff */
[----:B------:R-:W-:Y:S02]  /*1290*/  SHF.L.U32 R149, R128, 0x2, RZ ;  /* 0x0000000280957819 */ /* 0x000fe400000006ff */
[----:B------:R-:W-:Y:S02]  /*12a0*/  IADD3 R25, R120, R45, RZ ;  /* 0x0000002d78197210 */ /* 0x000fe40007ffe0ff */
[----:B------:R-:W-:Y:S02]  /*12b0*/  IADD3 R27, R120, R47, RZ ;  /* 0x0000002f781b7210 */ /* 0x000fe40007ffe0ff */
[----:B------:R-:W-:Y:S02]  /*12c0*/  IADD3 R29, R120, R123, RZ ;  /* 0x0000007b781d7210 */ /* 0x000fe40007ffe0ff */
[----:B------:R-:W-:Y:S02]  /*12d0*/  MOV R24, R44 ;  /* 0x0000002c00187202 */ /* 0x000fe40000000f00 */
[----:B------:R-:W-:-:S02]  /*12e0*/  MOV R26, R46 ;  /* 0x0000002e001a7202 */ /* 0x000fc40000000f00 */
[----:B------:R-:W-:Y:S02]  /*12f0*/  MOV R28, R122 ;  /* 0x0000007a001c7202 */ /* 0x000fe40000000f00 */
[----:B------:R-:W-:Y:S02]  /*1300*/  IADD3 R45, R120, R151, RZ ;  /* 0x00000097782d7210 */ /* 0x000fe40007ffe0ff */
[----:B------:R-:W-:Y:S02]  /*1310*/  IADD3 R47, R120, R153, RZ ;  /* 0x00000099782f7210 */ /* 0x000fe40007ffe0ff */
[----:B------:R-:W-:Y:S02]  /*1320*/  MOV R30, R148 ;  /* 0x00000094001e7202 */ /* 0x000fe40000000f00 */
[----:B------:R-:W-:Y:S01]  /*1330*/  MOV R44, R150 ;  /* 0x00000096002c7202 */ /* 0x000fe20000000f00 */
[----:B------:R-:W-:Y:S01]  /*1340*/  BAR.SYNC.DEFER_BLOCKING 0x0 ;  /* 0x0000000000007b1d */ /* 0x000fe20000010000 */
[----:B------:R-:W-:-:S02]  /*1350*/  MOV R46, R152 ;  /* 0x00000098002e7202 */ /* 0x000fc40000000f00 */
[----:B------:R-:W-:Y:S02]  /*1360*/  IADD3 R123, R120, R155, RZ ;  /* 0x0000009b787b7210 */ /* 0x000fe40007ffe0ff */
[----:B------:R-:W-:Y:S02]  /*1370*/  LOP3.LUT R84, R84, 0xc, R149, 0xf8, !PT ;  /* 0x0000000c54547812 */ /* 0x000fe400078ef895 */
[----:B------:R-:W-:Y:S02]  /*1380*/  MOV R122, R154 ;  /* 0x0000009a007a7202 */ /* 0x000fe40000000f00 */
[----:B------:R-:W-:Y:S01]  /*1390*/  SHF.R.U32.HI R147, RZ, 0x2, R128 ;  /* 0x00000002ff937819 */ /* 0x000fe20000011680 */
[----:B------:R-:W2:Y:S04]  /*13a0*/  LDS.64 R148, [R82] ;  /* 0x0000000052947984 */ /* 0x000ea80000000a00 */
[----:B------:R-:W2:Y:S04]  /*13b0*/  LDS.64 R150, [R78+0x2000] ;  /* 0x002000004e967984 */ /* 0x000ea80000000a00 */
[----:B------:R-:W2:Y:S04]  /*13c0*/  LDS.64 R152, [R74+0x4000] ;  /* 0x004000004a987984 */ /* 0x000ea80000000a00 */
[----:B------:R-:W3:Y:S01]  /*13d0*/  LDS.64 R154, [R0+0x6000] ;  /* 0x00600000009a7984 */ /* 0x000ee20000000a00 */
[----:B------:R-:W-:-:S02]  /*13e0*/  SGXT.U32 R147, R147, 0x6 ;  /* 0x000000069393781a */ /* 0x000fc40000000000 */
[----:B------:R-:W-:Y:S02]  /*13f0*/  SHF.L.U32 R146, R129, 0x8, RZ ;  /* 0x0000000881927819 */ /* 0x000fe400000006ff */
[----:B------:R-:W-:Y:S02]  /*1400*/  PRMT R144, R147, 0x6540, R129 ;  /* 0x0000654093907816 */ /* 0x000fe40000000081 */
[----:B------:R-:W-:Y:S02]  /*1410*/  ISETP.GE.AND P0, PT, R84, 0x30, PT ;  /* 0x000000305400780c */ /* 0x000fe40003f06270 */
[----:B------:R-:W-:Y:S02]  /*1420*/  LOP3.LUT R129, R146, 0x40, R147, 0xfe, !PT ;  /* 0x0000004092817812 */ /* 0x000fe400078efe93 */
[----:B------:R-:W-:Y:S02]  /*1430*/  LOP3.LUT R145, R146, 0x80, R147, 0xfe, !PT ;  /* 0x0000008092917812 */ /* 0x000fe400078efe93 */
[----:B------:R-:W-:-:S02]  /*1440*/  LOP3.LUT R146, R146, 0xc0, R147, 0xfe, !PT ;  /* 0x000000c092927812 */ /* 0x000fc400078efe93 */
[----:B------:R-:W-:Y:S02]  /*1450*/  ISETP.LT.AND P1, PT, R144, 0x16261, !P0 ;  /* 0x000162619000780c */ /* 0x000fe40004721270 */
[----:B------:R-:W-:Y:S02]  /*1460*/  ISETP.LT.AND P2, PT, R129, 0x16261, !P0 ;  /* 0x000162618100780c */ /* 0x000fe40004741270 */
[----:B------:R-:W-:Y:S02]  /*1470*/  ISETP.LT.AND P3, PT, R145, 0x16261, !P0 ;  /* 0x000162619100780c */ /* 0x000fe40004761270 */
[----:B------:R-:W-:Y:S02]  /*1480*/  ISETP.LT.AND P0, PT, R146, 0x16261, !P0 ;  /* 0x000162619200780c */ /* 0x000fe40004701270 */
[----:B0-----:R-:W-:Y:S02]  /*1490*/  CS2R R4, SRZ ;  /* 0x0000000000047805 */ /* 0x001fe4000001ff00 */
[----:B------:R-:W-:-:S02]  /*14a0*/  CS2R R6, SRZ ;  /* 0x0000000000067805 */ /* 0x000fc4000001ff00 */
[----:B-1----:R-:W-:Y:S02]  /*14b0*/  CS2R R8, SRZ ;  /* 0x0000000000087805 */ /* 0x002fe4000001ff00 */
[----:B------:R-:W-:Y:S02]  /*14c0*/  CS2R R10, SRZ ;  /* 0x00000000000a7805 */ /* 0x000fe4000001ff00 */
[----:B----4-:R-:W-:Y:S02]  /*14d0*/  CS2R R12, SRZ ;  /* 0x00000000000c7805 */ /* 0x010fe4000001ff00 */
[----:B------:R-:W-:Y:S02]  /*14e0*/  CS2R R14, SRZ ;  /* 0x00000000000e7805 */ /* 0x000fe4000001ff00 */
[----:B-----5:R-:W-:Y:S02]  /*14f0*/  CS2R R16, SRZ ;  /* 0x0000000000107805 */ /* 0x020fe4000001ff00 */
[----:B------:R-:W-:Y:S01]  /*1500*/  CS2R R18, SRZ ;  /* 0x0000000000127805 */ /* 0x000fe2000001ff00 */
[----:B--2---:R0:W2:Y:S04]  /*1510*/  @P1 LDG.E.128 R4, desc[UR6][R148.64] ;  /* 0x0000000694041981 */ /* 0x0040a8000c1e1d00 */
[----:B------:R-:W4:Y:S04]  /*1520*/  @P2 LDG.E.128 R8, desc[UR6][R150.64] ;  /* 0x0000000696082981 */ /* 0x000f28000c1e1d00 */
[----:B------:R-:W5:Y:S04]  /*1530*/  @P3 LDG.E.128 R12, desc[UR6][R152.64] ;  /* 0x00000006980c3981 */ /* 0x000f68000c1e1d00 */
[----:B---3--:R-:W3:Y:S01]  /*1540*/  @P0 LDG.E.128 R16, desc[UR6][R154.64] ;  /* 0x000000069a100981 */ /* 0x008ee2000c1e1d00 */
[----:B------:R-:W-:-:S02]  /*1550*/  IADD3 R33, R120, R33, RZ ;  /* 0x0000002178217210 */ /* 0x000fc40007ffe0ff */
[----:B------:R-:W-:Y:S02]  /*1560*/  IADD3 R35, R120, R35, RZ ;  /* 0x0000002378237210 */ /* 0x000fe40007ffe0ff */
[----:B------:R-:W-:Y:S01]  /*1570*/  IADD3 R37, R120, R37, RZ ;  /* 0x0000002578257210 */ /* 0x000fe20007ffe0ff */
[----:B------:R-:W-:Y:S01]  /*1580*/  IMAD.WIDE R32, R76, 0x4, R32 ;  /* 0x000000044c207825 */ /* 0x000fe200078e0220 */
[----:B------:R-:W-:Y:S02]  /*1590*/  IADD3 R39, R120, R39, RZ ;  /* 0x0000002778277210 */ /* 0x000fe40007ffe0ff */
[----:B------:R-:W-:Y:S01]  /*15a0*/  IADD3 R41, R120, R41, RZ ;  /* 0x0000002978297210 */ /* 0x000fe20007ffe0ff */
[----:B------:R-:W-:Y:S01]  /*15b0*/  IMAD.WIDE R34, R81, 0x4, R34 ;  /* 0x0000000451227825 */ /* 0x000fe200078e0222 */
[----:B------:R-:W-:Y:S01]  /*15c0*/  BAR.SYNC.DEFER_BLOCKING 0x0 ;  /* 0x0000000000007b1d */ /* 0x000fe20000010000 */
[----:B------:R-:W-:Y:S02]  /*15d0*/  IADD3 R43, R120, R43, RZ ;  /* 0x0000002b782b7210 */ /* 0x000fe40007ffe0ff */
[----:B------:R-:W-:-:S02]  /*15e0*/  IADD3 R127, R120, R127, RZ ;  /* 0x0000007f787f7210 */ /* 0x000fc40007ffe0ff */
[----:B------:R-:W-:Y:S02]  /*15f0*/  IADD3 R125, R120, R125, RZ ;  /* 0x0000007d787d7210 */ /* 0x000fe40007ffe0ff */
[----:B------:R-:W-:Y:S02]  /*1600*/  IADD3 R121, R120, R157, RZ ;  /* 0x0000009d78797210 */ /* 0x000fe40007ffe0ff */
[----:B------:R-:W-:Y:S01]  /*1610*/  MOV R120, R156 ;  /* 0x0000009c00787202 */ /* 0x000fe20000000f00 */
[----:B------:R-:W-:-:S04]  /*1620*/  IMAD.WIDE R36, R77, 0x4, R36 ;  /* 0x000000044d247825 */ /* 0x000fc800078e0224 */
[----:B------:R-:W-:-:S04]  /*1630*/  IMAD.WIDE R38, R75, 0x4, R38 ;  /* 0x000000044b267825 */ /* 0x000fc800078e0226 */
[----:B------:R-:W-:-:S04]  /*1640*/  IMAD.WIDE R40, R85, 0x4, R40 ;  /* 0x0000000455287825 */ /* 0x000fc800078e0228 */
[----:B------:R-:W-:Y:S01]  /*1650*/  IMAD.WIDE R42, R89, 0x4, R42 ;  /* 0x00000004592a7825 */ /* 0x000fe200078e022a */
[----:B------:R1:W-:Y:S03]  /*1660*/  STS.128 [R79], R32 ;  /* 0x000000204f007388 */ /* 0x0003e60000000c00 */
        /* <DEDUP_REMOVED lines=8> */
[----:B-1----:R-:W-:-:S04]  /*16f0*/  IMAD.WIDE R32, R97, 0x4, R122 ;  /* 0x0000000461207825 */ /* 0x002fc800078e027a */
[----:B------:R-:W-:Y:S01]  /*1700*/  IMAD.WIDE R34, R98, 0x4, R120 ;  /* 0x0000000462227825 */ /* 0x000fe200078e0278 */
[----:B------:R-:W-:Y:S04]  /*1710*/  STS.128 [R79+0x10], R36 ;  /* 0x000010244f007388 */ /* 0x000fe80000000c00 */
[----:B------:R-:W-:Y:S04]  /*1720*/  STS.128 [R79+0x20], R40 ;  /* 0x000020284f007388 */ /* 0x000fe80000000c00 */
[----:B------:R1:W-:Y:S04]  /*1730*/  STS.128 [R79+0x30], R20 ;  /* 0x000030144f007388 */ /* 0x0003e80000000c00 */
[----:B------:R0:W-:Y:S04]  /*1740*/  STS.128 [R79+0x40], R24 ;  /* 0x000040184f007388 */ /* 0x0001e80000000c00 */
[----:B------:R0:W-:Y:S04]  /*1750*/  STS.128 [R79+0x50], R28 ;  /* 0x0000501c4f007388 */ /* 0x0001e80000000c00 */
[----:B------:R-:W-:Y:S04]  /*1760*/  STS.128 [R79+0x60], R44 ;  /* 0x0000602c4f007388 */ /* 0x000fe80000000c00 */
[----:B------:R0:W-:Y:S01]  /*1770*/  STS.128 [R79+0x70], R32 ;  /* 0x000070204f007388 */ /* 0x0001e20000000c00 */
[----:B------:R-:W-:Y:S06]  /*1780*/  BAR.SYNC.DEFER_BLOCKING 0x0 ;  /* 0x0000000000007b1d */ /* 0x000fec0000010000 */
[----:B------:R-:W0:Y:S04]  /*1790*/  LDS.64 R36, [R82] ;  /* 0x0000000052247984 */ /* 0x000e280000000a00 */
[----:B------:R-:W0:Y:S04]  /*17a0*/  LDS.64 R38, [R78+0x2000] ;  /* 0x002000004e267984 */ /* 0x000e280000000a00 */
[----:B------:R-:W0:Y:S04]  /*17b0*/  LDS.64 R40, [R74+0x4000] ;  /* 0x004000004a287984 */ /* 0x000e280000000a00 */
[----:B------:R-:W0:Y:S01]  /*17c0*/  LDS.64 R42, [R0+0x6000] ;  /* 0x00600000002a7984 */ /* 0x000e220000000a00 */
[----:B-1----:R-:W-:-:S02]  /*17d0*/  CS2R R20, SRZ ;  /* 0x0000000000147805 */ /* 0x002fc4000001ff00 */
[----:B------:R-:W-:Y:S02]  /*17e0*/  CS2R R22, SRZ ;  /* 0x0000000000167805 */ /* 0x000fe4000001ff00 */
[----:B0-----:R-:W-:Y:S02]  /*17f0*/  CS2R R24, SRZ ;  /* 0x0000000000187805 */ /* 0x001fe4000001ff00 */
[----:B------:R-:W-:Y:S02]  /*1800*/  CS2R R26, SRZ ;  /* 0x00000000001a7805 */ /* 0x000fe4000001ff00 */
[----:B------:R-:W-:Y:S02]  /*1810*/  CS2R R28, SRZ ;  /* 0x00000000001c7805 */ /* 0x000fe4000001ff00 */
[----:B------:R-:W-:Y:S02]  /*1820*/  CS2R R30, SRZ ;  /* 0x00000000001e7805 */ /* 0x000fe4000001ff00 */
[----:B------:R-:W-:-:S02]  /*1830*/  CS2R R32, SRZ ;  /* 0x0000000000207805 */ /* 0x000fc4000001ff00 */
[----:B------:R-:W-:Y:S02]  /*1840*/  CS2R R34, SRZ ;  /* 0x0000000000227805 */ /* 0x000fe4000001ff00 */
[----:B------:R-:W-:Y:S02]  /*1850*/  MOV R148, R104 ;  /* 0x0000006800947202 */ /* 0x000fe40000000f00 */
[----:B------:R-:W-:Y:S01]  /*1860*/  LOP3.LUT R104, R128, 0xff, RZ, 0xc0, !PT ;  /* 0x000000ff80687812 */ /* 0x000fe200078ec0ff */
[----:B------:R0:W2:Y:S04]  /*1870*/  @P1 LDG.E.128 R20, desc[UR6][R36.64] ;  /* 0x0000000624141981 */ /* 0x0000a8000c1e1d00 */
[----:B------:R1:W4:Y:S04]  /*1880*/  @P2 LDG.E.128 R24, desc[UR6][R38.64] ;  /* 0x0000000626182981 */ /* 0x000328000c1e1d00 */
[----:B------:R0:W5:Y:S04]  /*1890*/  @P3 LDG.E.128 R28, desc[UR6][R40.64] ;  /* 0x00000006281c3981 */ /* 0x000168000c1e1d00 */
[----:B------:R0:W3:Y:S01]  /*18a0*/  @P0 LDG.E.128 R32, desc[UR6][R42.64] ;  /* 0x000000062a200981 */ /* 0x0000e2000c1e1d00 */
[----:B------:R-:W-:Y:S01]  /*18b0*/  LEA R104, R104, UR4, 0x3 ;  /* 0x0000000468687c11 */ /* 0x000fe2000f8e18ff */
[----:B------:R-:W-:Y:S01]  /*18c0*/  BAR.SYNC.DEFER_BLOCKING 0x0 ;  /* 0x0000000000007b1d */ /* 0x000fe20000010000 */
[----:B------:R-:W-:-:S04]  /*18d0*/  IMAD.WIDE.U32 R106, R56, 0x780, R106 ;  /* 0x00000780386a7825 */ /* 0x000fc800078e006a */
[----:B------:R-:W-:Y:S01]  /*18e0*/  IMAD R83, R83, 0x780, RZ ;  /* 0x0000078053537824 */ /* 0x000fe200078e02ff */
[----:B------:R-:W-:Y:S01]  /*18f0*/  MOV R122, R106 ;  /* 0x0000006a007a7202 */ /* 0x000fe20000000f00 */
[C---:B------:R-:W-:Y:S01]  /*1900*/  IMAD.WIDE.U32 R86, R56.reuse, 0x780, R86 ;  /* 0x0000078038567825 */ /* 0x040fe200078e0056 */
[C---:B------:R-:W-:Y:S01]  /*1910*/  LOP3.LUT R106, R147.reuse, 0x80, RZ, 0xfc, !PT ;  /* 0x00000080936a7812 */ /* 0x040fe200078efcff */
[----:B------:R-:W-:Y:S02]  /*1920*/  STS [R104], R99 ;  /* 0x0000006368007388 */ /* 0x000fe40000000800 */
[C---:B------:R-:W-:Y:S01]  /*1930*/  IMAD.WIDE.U32 R72, R56.reuse, 0x780, R72 ;  /* 0x0000078038487825 */ /* 0x040fe200078e0048 */
[----:B------:R-:W-:Y:S02]  /*1940*/  IADD3 R149, R83, R105, RZ ;  /* 0x0000006953957210 */ /* 0x000fe40007ffe0ff */
[----:B------:R-:W-:Y:S01]  /*1950*/  IADD3 R123, R83, R107, RZ ;  /* 0x0000006b537b7210 */ /* 0x000fe20007ffe0ff */
[----:B------:R-:W-:Y:S01]  /*1960*/  IMAD.WIDE.U32 R108, R56, 0x780, R108 ;  /* 0x00000780386c7825 */ /* 0x000fe200078e006c */
[----:B------:R-:W-:-:S02]  /*1970*/  LOP3.LUT R107, R147, 0x40, RZ, 0xfc, !PT ;  /* 0x00000040936b7812 */ /* 0x000fc400078efcff */
[C---:B------:R-:W-:Y:S02]  /*1980*/  LOP3.LUT R105, R147.reuse, 0xc0, RZ, 0xfc, !PT ;  /* 0x000000c093697812 */ /* 0x040fe400078efcff */
[----:B------:R-:W-:Y:S02]  /*1990*/  IADD3 R87, R87, R83, RZ ;  /* 0x0000005357577210 */ /* 0x000fe40007ffe0ff */
[----:B------:R-:W-:Y:S02]  /*19a0*/  IADD3 R73, R83, R73, RZ ;  /* 0x0000004953497210 */ /* 0x000fe40007ffe0ff */
[----:B------:R-:W-:Y:S02]  /*19b0*/  MOV R120, R108 ;  /* 0x0000006c00787202 */ /* 0x000fe40000000f00 */
[----:B------:R-:W-:Y:S02]  /*19c0*/  LEA R108, R147, UR4, 0x3 ;  /* 0x00000004936c7c11 */ /* 0x000fe4000f8e18ff */
[----:B------:R-:W-:Y:S01]  /*19d0*/  LEA R107, R107, UR4, 0x3 ;  /* 0x000000046b6b7c11 */ /* 0x000fe2000f8e18ff */
[----:B------:R-:W-:Y:S01]  /*19e0*/  BAR.SYNC.DEFER_BLOCKING 0x0 ;  /* 0x0000000000007b1d */ /* 0x000fe20000010000 */
[----:B------:R-:W-:-:S02]  /*19f0*/  LEA R106, R106, UR4, 0x3 ;  /* 0x000000046a6a7c11 */ /* 0x000fc4000f8e18ff */
[----:B------:R-:W-:Y:S01]  /*1a00*/  LEA R105, R105, UR4, 0x3 ;  /* 0x0000000469697c11 */ /* 0x000fe2000f8e18ff */
[----:B0-----:R-:W-:Y:S01]  /*1a10*/  IMAD.WIDE R36, R76, 0x4, R86 ;  /* 0x000000044c247825 */ /* 0x001fe200078e0256 */
[----:B------:R-:W-:-:S03]  /*1a20*/  IADD3 R121, R83, R109, RZ ;  /* 0x0000006d53797210 */ /* 0x000fc60007ffe0ff */
[----:B-1----:R-:W-:Y:S01]  /*1a30*/  IMAD.WIDE R38, R81, 0x4, R72 ;  /* 0x0000000451267825 */ /* 0x002fe200078e0248 */
[----:B------:R-:W-:Y:S04]  /*1a40*/  LDS R109, [R108] ;  /* 0x000000006c6d7984 */ /* 0x000fe80000000800 */
[----:B------:R-:W-:Y:S04]  /*1a50*/  LDS R99, [R107] ;  /* 0x000000006b637984 */ /* 0x000fe80000000800 */
[----:B------:R-:W-:Y:S04]  /*1a60*/  LDS R87, [R106] ;  /* 0x000000006a577984 */ /* 0x000fe80000000800 */
[----:B------:R-:W-:Y:S01]  /*1a70*/  LDS R73, [R105] ;  /* 0x0000000069497984 */ /* 0x000fe20000000800 */
[----:B------:R-:W-:Y:S01]  /*1a80*/  BAR.SYNC.DEFER_BLOCKING 0x0 ;  /* 0x0000000000007b1d */ /* 0x000fe20000010000 */
        /* <DEDUP_REMOVED lines=13> */
[----:B------:R-:W-:Y:S02]  /*1b60*/  IADD3 R71, R83, R71, RZ ;  /* 0x0000004753477210 */ /* 0x000fe40007ffe0ff */
[----:B------:R-:W-:Y:S02]  /*1b70*/  IADD3 R69, R83, R69, RZ ;  /* 0x0000004553457210 */ /* 0x000fe40007ffe0ff */
[----:B------:R-:W-:Y:S02]  /*1b80*/  IADD3 R143, R83, R143, RZ ;  /* 0x0000008f538f7210 */ /* 0x000fe40007ffe0ff */
[----:B------:R-:W-:Y:S02]  /*1b90*/  IADD3 R53, R83, R53, RZ ;  /* 0x0000003553357210 */ /* 0x000fe40007ffe0ff */
[----:B------:R-:W-:Y:S02]  /*1ba0*/  IADD3 R55, R83, R55, RZ ;  /* 0x0000003753377210 */ /* 0x000fe40007ffe0ff */
[----:B------:R-:W-:-:S02]  /*1bb0*/  IADD3 R133, R83, R133, RZ ;  /* 0x0000008553857210 */ /* 0x000fc40007ffe0ff */
[----:B------:R-:W-:Y:S02]  /*1bc0*/  IADD3 R135, R83, R135, RZ ;  /* 0x0000008753877210 */ /* 0x000fe40007ffe0ff */
[----:B------:R-:W-:Y:S02]  /*1bd0*/  IADD3 R139, R83, R139, RZ ;  /* 0x0000008b538b7210 */ /* 0x000fe40007ffe0ff */
[----:B------:R-:W-:Y:S02]  /*1be0*/  IADD3 R141, R83, R141, RZ ;  /* 0x0000008d538d7210 */ /* 0x000fe40007ffe0ff */
[----:B------:R-:W-:Y:S02]  /*1bf0*/  IADD3 R137, R83, R137, RZ ;  /* 0x0000008953897210 */ /* 0x000fe40007ffe0ff */
[----:B------:R-:W-:Y:S02]  /*1c00*/  IADD3 R131, R83, R131, RZ ;  /* 0x0000008353837210 */ /* 0x000fe40007ffe0ff */
[----:B------:R-:W-:-:S02]  /*1c10*/  IADD3 R125, R83, R101, RZ ;  /* 0x00000065537d7210 */ /* 0x000fc40007ffe0ff */
[----:B------:R-:W-:Y:S02]  /*1c20*/  IADD3 R127, R83, R103, RZ ;  /* 0x00000067537f7210 */ /* 0x000fe40007ffe0ff */
[----:B------:R-:W-:Y:S02]  /*1c30*/  MOV R124, R100 ;  /* 0x00000064007c7202 */ /* 0x000fe40000000f00 */
[----:B------:R-:W-:Y:S01]  /*1c40*/  MOV R126, R102 ;  /* 0x00000066007e7202 */ /* 0x000fe20000000f00 */
        /* <DEDUP_REMOVED lines=13> */
[----:B0-----:R-:W-:-:S04]  /*1d20*/  IMAD.WIDE R36, R97, 0x4, R126 ;  /* 0x0000000461247825 */ /* 0x001fc800078e027e */
[----:B------:R-:W-:Y:S01]  /*1d30*/  IMAD.WIDE R38, R98, 0x4, R148 ;  /* 0x0000000462267825 */ /* 0x000fe200078e0294 */
[----:B------:R-:W-:Y:S04]  /*1d40*/  STS.128 [R79+0x10], R40 ;  /* 0x000010284f007388 */ /* 0x000fe80000000c00 */
[----:B------:R-:W-:Y:S04]  /*1d50*/  STS.128 [R79+0x20], R52 ;  /* 0x000020344f007388 */ /* 0x000fe80000000c00 */
[----:B------:R0:W-:Y:S04]  /*1d60*/  STS.128 [R79+0x30], R44 ;  /* 0x0000302c4f007388 */ /* 0x0001e80000000c00 */
[----:B------:R-:W-:Y:S04]  /*1d70*/  STS.128 [R79+0x40], R68 ;  /* 0x000040444f007388 */ /* 0x000fe80000000c00 */
[----:B------:R-:W-:Y:S04]  /*1d80*/  STS.128 [R79+0x50], R140 ;  /* 0x0000508c4f007388 */ /* 0x000fe80000000c00 */
[----:B------:R-:W-:Y:S04]  /*1d90*/  STS.128 [R79+0x60], R100 ;  /* 0x000060644f007388 */ /* 0x000fe80000000c00 */
[----:B------:R1:W-:Y:S01]  /*1da0*/  STS.128 [R79+0x70], R36 ;  /* 0x000070244f007388 */ /* 0x0003e20000000c00 */
[----:B------:R-:W-:Y:S06]  /*1db0*/  BAR.SYNC.DEFER_BLOCKING 0x0 ;  /* 0x0000000000007b1d */ /* 0x000fec0000010000 */
[----:B------:R-:W1:Y:S04]  /*1dc0*/  LDS.64 R124, [R82] ;  /* 0x00000000527c7984 */ /* 0x000e680000000a00 */
[----:B------:R-:W1:Y:S04]  /*1dd0*/  LDS.64 R126, [R78+0x2000] ;  /* 0x002000004e7e7984 */ /* 0x000e680000000a00 */
[----:B------:R-:W1:Y:S04]  /*1de0*/  LDS.64 R68, [R74+0x4000] ;  /* 0x004000004a447984 */ /* 0x000e680000000a00 */
[----:B------:R-:W1:Y:S01]  /*1df0*/  LDS.64 R70, [R0+0x6000] ;  /* 0x0060000000467984 */ /* 0x000e620000000a00 */
[----:B------:R-:W-:-:S04]  /*1e00*/  IMAD.WIDE.U32 R50, R56, 0x780, R50 ;  /* 0x0000078038327825 */ /* 0x000fc800078e0032 */
[----:B------:R-:W-:Y:S01]  /*1e10*/  IMAD.WIDE.U32 R48, R56, 0x780, R48 ;  /* 0x0000078038307825 */ /* 0x000fe200078e0030 */
[----:B------:R-:W-:Y:S02]  /*1e20*/  IADD3 R131, R83, R51, RZ ;  /* 0x0000003353837210 */ /* 0x000fe40007ffe0ff */
[----:B0-----:R-:W-:Y:S02]  /*1e30*/  CS2R R44, SRZ ;  /* 0x00000000002c7805 */ /* 0x001fe4000001ff00 */
[----:B------:R-:W-:Y:S02]  /*1e40*/  MOV R130, R50 ;  /* 0x0000003200827202 */ /* 0x000fe40000000f00 */
[----:B------:R-:W-:Y:S02]  /*1e50*/  CS2R R50, SRZ ;  /* 0x0000000000327805 */ /* 0x000fe4000001ff00 */
[----:B------:R-:W-:Y:S02]  /*1e60*/  IADD3 R133, R83, R49, RZ ;  /* 0x0000003153857210 */ /* 0x000fe40007ffe0ff */
[----:B------:R-:W-:-:S02]  /*1e70*/  CS2R R46, SRZ ;  /* 0x00000000002e7805 */ /* 0x000fc4000001ff00 */
[----:B------:R-:W-:Y:S02]  /*1e80*/  MOV R132, R48 ;  /* 0x0000003000847202 */ /* 0x000fe40000000f00 */
[----:B------:R-:W-:Y:S02]  /*1e90*/  CS2R R48, SRZ ;  /* 0x0000000000307805 */ /* 0x000fe4000001ff00 */
[----:B------:R-:W-:Y:S02]  /*1ea0*/  CS2R R40, SRZ ;  /* 0x0000000000287805 */ /* 0x000fe4000001ff00 */
[----:B------:R-:W-:Y:S02]  /*1eb0*/  CS2R R42, SRZ ;  /* 0x00000000002a7805 */ /* 0x000fe4000001ff00 */
[----:B-1----:R-:W-:Y:S02]  /*1ec0*/  CS2R R36, SRZ ;  /* 0x0000000000247805 */ /* 0x002fe4000001ff00 */
[----:B------:R-:W-:Y:S01]  /*1ed0*/  CS2R R38, SRZ ;  /* 0x0000000000267805 */ /* 0x000fe2000001ff00 */
[----:B------:R-:W3:Y:S04]  /*1ee0*/  @P1 LDG.E.128 R48, desc[UR6][R124.64] ;  /* 0x000000067c301981 */ /* 0x000ee8000c1e1d00 */
[----:B------:R-:W3:Y:S04]  /*1ef0*/  @P2 LDG.E.128 R44, desc[UR6][R126.64] ;  /* 0x000000067e2c2981 */ /* 0x000ee8000c1e1d00 */
[----:B------:R0:W3:Y:S04]  /*1f00*/  @P3 LDG.E.128 R40, desc[UR6][R68.64] ;  /* 0x0000000644283981 */ /* 0x0000e8000c1e1d00 */
[----:B------:R1:W3:Y:S01]  /*1f10*/  @P0 LDG.E.128 R36, desc[UR6][R70.64] ;  /* 0x0000000646240981 */ /* 0x0002e2000c1e1d00 */
        /* <DEDUP_REMOVED lines=10> */
[----:B------:R-:W-:-:S03]  /*1fc0*/  IADD3 R117, R83, R117, RZ ;  /* 0x0000007553757210 */ /* 0x000fc60007ffe0ff */
[----:B------:R-:W-:Y:S01]  /*1fd0*/  IMAD.WIDE.U32 R56, R56, 0x780, R158 ;  /* 0x0000078038387825 */ /* 0x000fe200078e009e */
[----:B------:R-:W-:Y:S02]  /*1fe0*/  IADD3 R119, R83, R119, RZ ;  /* 0x0000007753777210 */ /* 0x000fe40007ffe0ff */
[----:B------:R-:W-:Y:S01]  /*1ff0*/  IADD3 R113, R83, R113, RZ ;  /* 0x0000007153717210 */ /* 0x000fe20007ffe0ff */
[----:B------:R-:W-:Y:S01]  /*2000*/  IMAD.WIDE R52, R76, 0x4, R122 ;  /* 0x000000044c347825 */ /* 0x000fe200078e027a */
[----:B------:R-:W-:Y:S02]  /*2010*/  IADD3 R115, R83, R115, RZ ;  /* 0x0000007353737210 */ /* 0x000fe40007ffe0ff */
[----:B------:R-:W-:Y:S01]  /*2020*/  IADD3 R3, R83, R3, RZ ;  /* 0x0000000353037210 */ /* 0x000fe20007ffe0ff */
[----:B------:R-:W-:Y:S01]  /*2030*/  IMAD.WIDE R54, R81, 0x4, R120 ;  /* 0x0000000451367825 */ /* 0x000fe200078e0278 */
[----:B------:R-:W-:Y:S01]  /*2040*/  BAR.SYNC.DEFER_BLOCKING 0x0 ;  /* 0x0000000000007b1d */ /* 0x000fe20000010000 */
[----:B------:R-:W-:-:S02]  /*2050*/  IADD3 R111, R83, R111, RZ ;  /* 0x0000006f536f7210 */ /* 0x000fc40007ffe0ff */
[----:B------:R-:W-:Y:S02]  /*2060*/  IADD3 R65, R83, R65, RZ ;  /* 0x0000004153417210 */ /* 0x000fe40007ffe0ff */
[----:B------:R-:W-:Y:S02]  /*2070*/  IADD3 R135, R83, R63, RZ ;  /* 0x0000003f53877210 */ /* 0x000fe40007ffe0ff */
[----:B------:R-:W-:Y:S02]  /*2080*/  IADD3 R137, R83, R61, RZ ;  /* 0x0000003d53897210 */ /* 0x000fe40007ffe0ff */
[----:B------:R-:W-:Y:S02]  /*2090*/  IADD3 R139, R83, R59, RZ ;  /* 0x0000003b538b7210 */ /* 0x000fe40007ffe0ff */
[----:B------:R-:W-:Y:S02]  /*20a0*/  IADD3 R67, R83, R67, RZ ;  /* 0x0000004353437210 */ /* 0x000fe40007ffe0ff */
[----:B------:R-:W-:-:S02]  /*20b0*/  IADD3 R141, R83, R57, RZ ;  /* 0x00000039538d7210 */ /* 0x000fc40007ffe0ff */
[----:B------:R-:W-:Y:S02]  /*20c0*/  MOV R134, R62 ;  /* 0x0000003e00867202 */ /* 0x000fe40000000f00 */
[----:B------:R-:W-:Y:S02]  /*20d0*/  MOV R136, R60 ;  /* 0x0000003c00887202 */ /* 0x000fe40000000f00 */
        /* <DEDUP_REMOVED lines=14> */
[----:B-1----:R-:W-:-:S04]  /*21c0*/  IMAD.WIDE R70, R96, 0x4, R138 ;  /* 0x0000000460467825 */ /* 0x002fc800078e028a */
[----:B------:R-:W-:-:S04]  /*21d0*/  IMAD.WIDE R52, R97, 0x4, R66 ;  /* 0x0000000461347825 */ /* 0x000fc800078e0242 */
[----:B------:R-:W-:Y:S01]  /*21e0*/  IMAD.WIDE R54, R98, 0x4, R140 ;  /* 0x0000000462367825 */ /* 0x000fe200078e028c */
[----:B------:R-:W-:Y:S04]  /*21f0*/  STS.128 [R79+0x10], R56 ;  /* 0x000010384f007388 */ /* 0x000fe80000000c00 */
[----:B------:R-:W-:Y:S04]  /*2200*/  STS.128 [R79+0x20], R60 ;  /* 0x0000203c4f007388 */ /* 0x000fe80000000c00 */
[----:B------:R-:W-:Y:S04]  /*2210*/  STS.128 [R79+0x30], R100 ;  /* 0x000030644f007388 */ /* 0x000fe80000000c00 */
[----:B------:R-:W-:Y:S04]  /*2220*/  STS.128 [R79+0x40], R88 ;  /* 0x000040584f007388 */ /* 0x000fe80000000c00 */
[----:B------:R-:W-:Y:S04]  /*2230*/  STS.128 [R79+0x50], R112 ;  /* 0x000050704f007388 */ /* 0x000fe80000000c00 */
[----:B------:R-:W-:Y:S04]  /*2240*/  STS.128 [R79+0x60], R68 ;  /* 0x000060444f007388 */ /* 0x000fe80000000c00 */
[----:B------:R0:W-:Y:S01]  /*2250*/  STS.128 [R79+0x70], R52 ;  /* 0x000070344f007388 */ /* 0x0001e20000000c00 */
[----:B------:R-:W-:Y:S06]  /*2260*/  BAR.SYNC.DEFER_BLOCKING 0x0 ;  /* 0x0000000000007b1d */ /* 0x000fec0000010000 */
[----:B------:R-:W1:Y:S04]  /*2270*/  LDS.64 R2, [R78+0x2000] ;  /* 0x002000004e027984 */ /* 0x000e680000000a00 */
[----:B------:R-:W2:Y:S04]  /*2280*/  LDS.64 R74, [R74+0x4000] ;  /* 0x004000004a4a7984 */ /* 0x000ea80000000a00 */
[----:B------:R-:W4:Y:S04]  /*2290*/  LDS.64 R76, [R0+0x6000] ;  /* 0x00600000004c7984 */ /* 0x000f280000000a00 */
[----:B------:R-:W5:Y:S01]  /*22a0*/  LDS.64 R82, [R82] ;  /* 0x0000000052527984 */ /* 0x000f620000000a00 */
[----:B0-----:R-:W-:-:S02]  /*22b0*/  CS2R R52, SRZ ;  /* 0x0000000000347805 */ /* 0x001fc4000001ff00 */
[----:B------:R-:W-:Y:S02]  /*22c0*/  CS2R R54, SRZ ;  /* 0x0000000000367805 */ /* 0x000fe4000001ff00 */
[----:B------:R-:W-:Y:S02]  /*22d0*/  CS2R R56, SRZ ;  /* 0x0000000000387805 */ /* 0x000fe4000001ff00 */
[----:B------:R-:W-:Y:S02]  /*22e0*/  CS2R R58, SRZ ;  /* 0x00000000003a7805 */ /* 0x000fe4000001ff00 */
[----:B------:R-:W-:Y:S02]  /*22f0*/  CS2R R60, SRZ ;  /* 0x00000000003c7805 */ /* 0x000fe4000001ff00 */
[----:B------:R-:W-:Y:S02]  /*2300*/  CS2R R62, SRZ ;  /* 0x00000000003e7805 */ /* 0x000fe4000001ff00 */
[----:B------:R-:W-:-:S02]  /*2310*/  CS2R R64, SRZ ;  /* 0x0000000000407805 */ /* 0x000fc4000001ff00 */
[----:B------:R-:W-:Y:S01]  /*2320*/  CS2R R66, SRZ ;  /* 0x0000000000427805 */ /* 0x000fe2000001ff00 */
[----:B-1----:R0:W3:Y:S04]  /*2330*/  @P2 LDG.E.128 R52, desc[UR6][R2.64] ;  /* 0x0000000602342981 */ /* 0x0020e8000c1e1d00 */
[----:B--2---:R-:W2:Y:S04]  /*2340*/  @P3 LDG.E.128 R56, desc[UR6][R74.64] ;  /* 0x000000064a383981 */ /* 0x004ea8000c1e1d00 */
[----:B----4-:R-:W4:Y:S04]  /*2350*/  @P0 LDG.E.128 R60, desc[UR6][R76.64] ;  /* 0x000000064c3c0981 */ /* 0x010f28000c1e1d00 */
[----:B-----5:R-:W5:Y:S01]  /*2360*/  @P1 LDG.E.128 R64, desc[UR6][R82.64] ;  /* 0x0000000652401981 */ /* 0x020f62000c1e1d00 */
[----:B------:R-:W-:Y:S01]  /*2370*/  BAR.SYNC.DEFER_BLOCKING 0x0 ;  /* 0x0000000000007b1d */ /* 0x000fe20000010000 */
[----:B------:R-:W-:-:S04]  /*2380*/  IMAD.HI R0, R84, 0x2aaaaaab, RZ ;  /* 0x2aaaaaab54007827 */ /* 0x000fc800078e02ff */
[----:B0-----:R-:W-:Y:S01]  /*2390*/  FADD R2, R25, -R9 ;  /* 0x8000000919027221 */ /* 0x001fe20000000000 */
[----:B------:R-:W-:Y:S01]  /*23a0*/  SHF.R.S32.HI R3, RZ, 0x1, R0 ;  /* 0x00000001ff037819 */ /* 0x000fe20000011400 */
[----:B------:R-:W-:Y:S01]  /*23b0*/  STS [R104], R80 ;  /* 0x0000005068007388 */ /* 0x000fe20000000800 */
[----:B------:R-:W-:Y:S02]  /*23c0*/  BAR.SYNC.DEFER_BLOCKING 0x0 ;  /* 0x0000000000007b1d */ /* 0x000fe40000010000 */
[----:B------:R-:W-:Y:S01]  /*23d0*/  LEA.HI R3, R0, R3, RZ, 0x1 ;  /* 0x0000000300037211 */ /* 0x000fe200078f08ff */
[----:B------:R-:W-:Y:S01]  /*23e0*/  FADD R0, R21, -R5 ;  /* 0x8000000515007221 */ /* 0x000fe20000000000 */
[----:B------:R-:W-:Y:S01]  /*23f0*/  FFMA R21, R99, R2, R9 ;  /* 0x0000000263157223 */ /* 0x000fe20000000009 */
[----:B------:R-:W-:Y:S01]  /*2400*/  FADD R28, R28, -R12 ;  /* 0x8000000c1c1c7221 */ /* 0x000fe20000000000 */
[--C-:B------:R-:W-:Y:S01]  /*2410*/  FADD R2, R29, -R13.reuse ;  /* 0x8000000d1d027221 */ /* 0x100fe20000000000 */
[----:B------:R-:W-:Y:S01]  /*2420*/  FADD R24, R24, -R8 ;  /* 0x8000000818187221 */ /* 0x000fe20000000000 */
[----:B---3--:R-:W-:Y:S01]  /*2430*/  FADD R32, R32, -R16 ;  /* 0x8000001020207221 */ /* 0x008fe20000000000 */
[C---:B------:R-:W-:Y:S01]  /*2440*/  FFMA R28, R87.reuse, R28, R12 ;  /* 0x0000001c571c7223 */ /* 0x040fe2000000000c */
[----:B------:R-:W-:Y:S01]  /*2450*/  FFMA R12, R87, R2, R13 ;  /* 0x00000002570c7223 */ /* 0x000fe2000000000d */
[----:B------:R-:W-:Y:S01]  /*2460*/  FFMA R24, R99, R24, R8 ;  /* 0x0000001863187223 */ /* 0x000fe20000000008 */
[----:B------:R-:W-:Y:S01]  /*2470*/  FADD R2, R33, -R17 ;  /* 0x8000001121027221 */ /* 0x000fe20000000000 */
[----:B------:R-:W-:-:S03]  /*2480*/  FFMA R32, R73, R32, R16 ;  /* 0x0000002049207223 */ /* 0x000fc60000000010 */
[----:B------:R-:W-:Y:S01]  /*2490*/  FFMA R16, R73, R2, R17 ;  /* 0x0000000249107223 */ /* 0x000fe20000000011 */
[----:B------:R-:W0:Y:S04]  /*24a0*/  LDS R108, [R108] ;  /* 0x000000006c6c7984 */ /* 0x000e280000000800 */
[----:B------:R-:W1:Y:S04]  /*24b0*/  LDS R107, [R107] ;  /* 0x000000006b6b7984 */ /* 0x000e680000000800 */
[----:B------:R-:W3:Y:S01]  /*24c0*/  LDS R106, [R106] ;  /* 0x000000006a6a7984 */ /* 0x000ee20000000800 */
[----:B------:R-:W-:Y:S01]  /*24d0*/  FADD R20, R20, -R4 ;  /* 0x8000000414147221 */ /* 0x000fe20000000000 */
[----:B------:R-:W-:-:S02]  /*24e0*/  FFMA R5, R109, R0, R5 ;  /* 0x000000006d057223 */ /* 0x000fc40000000005 */
[----:B------:R-:W0:Y:S01]  /*24f0*/  LDS R105, [R105] ;  /* 0x0000000069697984 */ /* 0x000e220000000800 */
[----:B------:R-:W-:Y:S01]  /*2500*/  FADD R0, R23, -R7 ;  /* 0x8000000717007221 */ /* 0x000fe20000000000 */
[----:B------:R-:W-:Y:S01]  /*2510*/  FADD R2, R35, -R19 ;  /* 0x8000001323027221 */ /* 0x000fe20000000000 */
[C---:B------:R-:W-:Y:S01]  /*2520*/  FFMA R20, R109.reuse, R20, R4 ;  /* 0x000000146d147223 */ /* 0x040fe20000000004 */
[--C-:B------:R-:W-:Y:S01]  /*2530*/  FADD R26, R26, -R10.reuse ;  /* 0x8000000a1a1a7221 */ /* 0x100fe20000000000 */
[----:B------:R-:W-:Y:S01]  /*2540*/  FFMA R4, R109, R0, R7 ;  /* 0x000000006d047223 */ /* 0x000fe20000000007 */
[----:B------:R-:W-:Y:S01]  /*2550*/  FADD R0, R27, -R11 ;  /* 0x8000000b1b007221 */ /* 0x000fe20000000000 */
[----:B------:R-:W-:Y:S01]  /*2560*/  FFMA R25, R73, R2, R19 ;  /* 0x0000000249197223 */ /* 0x000fe20000000013 */
[C---:B------:R-:W-:Y:S01]  /*2570*/  FFMA R26, R99.reuse, R26, R10 ;  /* 0x0000001a631a7223 */ /* 0x040fe2000000000a */
[----:B------:R-:W-:Y:S01]  /*2580*/  FADD R30, R30, -R14 ;  /* 0x8000000e1e1e7221 */ /* 0x000fe20000000000 */
[----:B------:R-:W-:Y:S01]  /*2590*/  FFMA R10, R99, R0, R11 ;  /* 0x00000000630a7223 */ /* 0x000fe2000000000b */
[----:B------:R-:W-:Y:S01]  /*25a0*/  FADD R0, R31, -R15 ;  /* 0x8000000f1f007221 */ /* 0x000fe20000000000 */
[----:B------:R-:W-:Y:S01]  /*25b0*/  FADD R22, R22, -R6 ;  /* 0x8000000616167221 */ /* 0x000fe20000000000 */
[----:B------:R-:W-:-:S02]  /*25c0*/  IMAD R84, R3, -0xc, R84 ;  /* 0xfffffff403547824 */ /* 0x000fc400078e0254 */
[C---:B------:R-:W-:Y:S01]  /*25d0*/  FFMA R30, R87.reuse, R30, R14 ;  /* 0x0000001e571e7223 */ /* 0x040fe2000000000e */
[----:B------:R-:W-:Y:S01]  /*25e0*/  FFMA R14, R87, R0, R15 ;  /* 0x00000000570e7223 */ /* 0x000fe2000000000f */
[----:B------:R-:W-:Y:S01]  /*25f0*/  FFMA R22, R109, R22, R6 ;  /* 0x000000166d167223 */ /* 0x000fe20000000006 */
[----:B------:R-:W-:Y:S02]  /*2600*/  IMAD R84, R3, 0x109c8c, R84 ;  /* 0x00109c8c03547824 */ /* 0x000fe400078e0254 */
[----:B------:R-:W-:Y:S02]  /*2610*/  FADD R34, R34, -R18 ;  /* 0x8000001222227221 */ /* 0x000fe40000000000 */
[----:B------:R-:W-:Y:S02]  /*2620*/  IMAD R69, R144, 0xc, R84 ;  /* 0x0000000c90457824 */ /* 0x000fe400078e0254 */
[----:B------:R-:W-:Y:S01]  /*2630*/  FFMA R34, R73, R34, R18 ;  /* 0x0000002249227223 */ /* 0x000fe20000000012 */
[----:B------:R-:W-:-:S02]  /*2640*/  IMAD R129, R129, 0xc, R84 ;  /* 0x0000000c81817824 */ /* 0x000fc400078e0254 */
[--C-:B------:R-:W-:Y:S02]  /*2650*/  IMAD R145, R145, 0xc, R84.reuse ;  /* 0x0000000c91917824 */ /* 0x100fe400078e0254 */
[----:B------:R-:W-:Y:S02]  /*2660*/  IMAD R71, R146, 0xc, R84 ;  /* 0x0000000c92477824 */ /* 0x000fe400078e0254 */
[----:B------:R-:W-:-:S04]  /*2670*/  FADD R9, R54, -R46 ;  /* 0x8000002e36097221 */ /* 0x000fc80000000000 */
[----:B------:R-:W-:Y:S01]  /*2680*/  FFMA R13, R99, R9, R46 ;  /* 0x00000009630d7223 */ /* 0x000fe2000000002e */
[----:B--2---:R-:W-:Y:S01]  /*2690*/  FADD R8, R57, -R41 ;  /* 0x8000002939087221 */ /* 0x004fe20000000000 */
[----:B------:R-:W-:-:S03]  /*26a0*/  FADD R9, R58, -R42 ;  /* 0x8000002a3a097221 */ /* 0x000fc60000000000 */
[C---:B------:R-:W-:Y:S01]  /*26b0*/  FFMA R41, R87.reuse, R8, R41 ;  /* 0x0000000857297223 */ /* 0x040fe20000000029 */
[----:B------:R-:W-:Y:S01]  /*26c0*/  FFMA R17, R87, R9, R42 ;  /* 0x0000000957117223 */ /* 0x000fe2000000002a */
[----:B----4-:R-:W-:Y:S01]  /*26d0*/  FADD R8, R61, -R37 ;  /* 0x800000253d087221 */ /* 0x010fe20000000000 */
[----:B------:R-:W-:-:S03]  /*26e0*/  FADD R9, R62, -R38 ;  /* 0x800000263e097221 */ /* 0x000fc60000000000 */
[C---:B------:R-:W-:Y:S01]  /*26f0*/  FFMA R37, R73.reuse, R8, R37 ;  /* 0x0000000849257223 */ /* 0x040fe20000000025 */
[----:B------:R-:W-:Y:S02]  /*2700*/  FFMA R23, R73, R9, R38 ;  /* 0x0000000949177223 */ /* 0x000fe40000000026 */
[----:B------:R-:W2:Y:S01]  /*2710*/  LDC.64 R8, c[0x0][0x248] ;  /* 0x00009200ff087b82 */ /* 0x000ea20000000a00 */
[----:B-----5:R-:W-:Y:S01]  /*2720*/  FADD R2, R67, -R51 ;  /* 0x8000003343027221 */ /* 0x020fe20000000000 */
[----:B------:R-:W-:-:S03]  /*2730*/  FADD R64, R64, -R48 ;  /* 0x8000003040407221 */ /* 0x000fc60000000000 */
[----:B------:R-:W-:Y:S01]  /*2740*/  FFMA R51, R109, R2, R51 ;  /* 0x000000026d337223 */ /* 0x000fe20000000033 */
[----:B------:R-:W-:Y:S01]  /*2750*/  FADD R2, R55, -R47 ;  /* 0x8000002f37027221 */ /* 0x000fe20000000000 */
[----:B------:R-:W-:Y:S01]  /*2760*/  FADD R0, R65, -R49 ;  /* 0x8000003141007221 */ /* 0x000fe20000000000 */
[----:B------:R-:W-:Y:S01]  /*2770*/  FADD R66, R66, -R50 ;  /* 0x8000003242427221 */ /* 0x000fe20000000000 */
[----:B------:R-:W-:Y:S01]  /*2780*/  FADD R52, R52, -R44 ;  /* 0x8000002c34347221 */ /* 0x000fe20000000000 */
[----:B------:R-:W-:Y:S01]  /*2790*/  FADD R6, R53, -R45 ;  /* 0x8000002d35067221 */ /* 0x000fe20000000000 */
[----:B------:R-:W-:Y:S01]  /*27a0*/  FFMA R47, R99, R2, R47 ;  /* 0x00000002632f7223 */ /* 0x000fe2000000002f */
[----:B------:R-:W-:Y:S01]  /*27b0*/  FADD R56, R56, -R40 ;  /* 0x8000002838387221 */ /* 0x000fe20000000000 */
[----:B------:R-:W-:Y:S01]  /*27c0*/  FADD R2, R59, -R43 ;  /* 0x8000002b3b027221 */ /* 0x000fe20000000000 */
[C---:B------:R-:W-:Y:S01]  /*27d0*/  FFMA R3, R109.reuse, R64, R48 ;  /* 0x000000406d037223 */ /* 0x040fe20000000030 */
[C---:B------:R-:W-:Y:S01]  /*27e0*/  FFMA R0, R109.reuse, R0, R49 ;  /* 0x000000006d007223 */ /* 0x040fe20000000031 */
[----:B------:R-:W-:Y:S01]  /*27f0*/  FFMA R7, R109, R66, R50 ;  /* 0x000000426d077223 */ /* 0x000fe20000000032 */
[C---:B------:R-:W-:Y:S01]  /*2800*/  FFMA R11, R99.reuse, R52, R44 ;  /* 0x00000034630b7223 */ /* 0x040fe2000000002c */
[----:B------:R-:W-:Y:S01]  /*2810*/  FFMA R6, R99, R6, R45 ;  /* 0x0000000663067223 */ /* 0x000fe2000000002d */
[C---:B------:R-:W-:Y:S01]  /*2820*/  FFMA R15, R87.reuse, R56, R40 ;  /* 0x00000038570f7223 */ /* 0x040fe20000000028 */
[----:B------:R-:W-:Y:S01]  /*2830*/  FFMA R43, R87, R2, R43 ;  /* 0x00000002572b7223 */ /* 0x000fe2000000002b */
[----:B------:R-:W-:Y:S01]  /*2840*/  FADD R3, -R20, R3 ;  /* 0x0000000314037221 */ /* 0x000fe20000000100 */
[----:B------:R-:W-:Y:S01]  /*2850*/  FADD R0, -R5, R0 ;  /* 0x0000000005007221 */ /* 0x000fe20000000100 */
[----:B------:R-:W-:Y:S01]  /*2860*/  FADD R7, -R22, R7 ;  /* 0x0000000716077221 */ /* 0x000fe20000000100 */
[----:B------:R-:W-:Y:S01]  /*2870*/  FADD R51, -R4, R51 ;  /* 0x0000003304337221 */ /* 0x000fe20000000100 */
[----:B------:R-:W-:Y:S01]  /*2880*/  FADD R11, -R24, R11 ;  /* 0x0000000b180b7221 */ /* 0x000fe20000000100 */
[----:B------:R-:W-:Y:S01]  /*2890*/  FADD R6, -R21, R6 ;  /* 0x0000000615067221 */ /* 0x000fe20000000100 */
[----:B------:R-:W-:Y:S01]  /*28a0*/  FADD R13, -R26, R13 ;  /* 0x0000000d1a0d7221 */ /* 0x000fe20000000100 */
[----:B------:R-:W-:Y:S01]  /*28b0*/  FADD R47, -R10, R47 ;  /* 0x0000002f0a2f7221 */ /* 0x000fe20000000100 */
[----:B------:R-:W-:Y:S01]  /*28c0*/  FADD R60, R60, -R36 ;  /* 0x800000243c3c7221 */ /* 0x000fe20000000000 */
[----:B------:R-:W-:Y:S01]  /*28d0*/  FADD R18, R63, -R39 ;  /* 0x800000273f127221 */ /* 0x000fe20000000000 */
[----:B------:R-:W-:Y:S01]  /*28e0*/  FADD R15, -R28, R15 ;  /* 0x0000000f1c0f7221 */ /* 0x000fe20000000100 */
[----:B------:R-:W-:Y:S01]  /*28f0*/  FADD R41, -R12, R41 ;  /* 0x000000290c297221 */ /* 0x000fe20000000100 */
[----:B------:R-:W-:Y:S01]  /*2900*/  FADD R17, -R30, R17 ;  /* 0x000000111e117221 */ /* 0x000fe20000000100 */
[----:B------:R-:W-:Y:S01]  /*2910*/  FADD R43, -R14, R43 ;  /* 0x0000002b0e2b7221 */ /* 0x000fe20000000100 */
[-C--:B0-----:R-:W-:Y:S01]  /*2920*/  FFMA R48, R3, R108.reuse, R20 ;  /* 0x0000006c03307223 */ /* 0x081fe20000000014 */
[-C--:B------:R-:W-:Y:S01]  /*2930*/  FFMA R49, R0, R108.reuse, R5 ;  /* 0x0000006c00317223 */ /* 0x080fe20000000005 */
[-C--:B------:R-:W-:Y:S01]  /*2940*/  FFMA R50, R7, R108.reuse, R22 ;  /* 0x0000006c07327223 */ /* 0x080fe20000000016 */
[----:B------:R-:W-:Y:S01]  /*2950*/  FFMA R51, R51, R108, R4 ;  /* 0x0000006c33337223 */ /* 0x000fe20000000004 */
[----:B--2---:R-:W-:-:S04]  /*2960*/  IMAD.WIDE R2, R69, 0x4, R8 ;  /* 0x0000000445027825 */ /* 0x004fc800078e0208 */
[-C--:B-1----:R-:W-:Y:S01]  /*2970*/  FFMA R44, R11, R107.reuse, R24 ;  /* 0x0000006b0b2c7223 */ /* 0x082fe20000000018 */
[-C--:B------:R-:W-:Y:S01]  /*2980*/  FFMA R45, R6, R107.reuse, R21 ;  /* 0x0000006b062d7223 */ /* 0x080fe20000000015 */
[-C--:B------:R-:W-:Y:S01]  /*2990*/  FFMA R46, R13, R107.reuse, R26 ;  /* 0x0000006b0d2e7223 */ /* 0x080fe2000000001a */
[----:B------:R-:W-:Y:S01]  /*29a0*/  FFMA R47, R47, R107, R10 ;  /* 0x0000006b2f2f7223 */ /* 0x000fe2000000000a */
[----:B------:R-:W-:-:S04]  /*29b0*/  IMAD.WIDE R4, R129, 0x4, R8 ;  /* 0x0000000481047825 */ /* 0x000fc800078e0208 */
[----:B------:R-:W-:Y:S01]  /*29c0*/  FFMA R19, R73, R60, R36 ;  /* 0x0000003c49137223 */ /* 0x000fe20000000024 */
[-C--:B---3--:R-:W-:Y:S01]  /*29d0*/  FFMA R40, R15, R106.reuse, R28 ;  /* 0x0000006a0f287223 */ /* 0x088fe2000000001c */
[-C--:B------:R-:W-:Y:S01]  /*29e0*/  FFMA R41, R41, R106.reuse, R12 ;  /* 0x0000006a29297223 */ /* 0x080fe2000000000c */
[-C--:B------:R-:W-:Y:S01]  /*29f0*/  FFMA R42, R17, R106.reuse, R30 ;  /* 0x0000006a112a7223 */ /* 0x080fe2000000001e */
[----:B------:R-:W-:Y:S01]  /*2a00*/  FFMA R43, R43, R106, R14 ;  /* 0x0000006a2b2b7223 */ /* 0x000fe2000000000e */
[----:B------:R-:W-:-:S04]  /*2a10*/  IMAD.WIDE R6, R145, 0x4, R8 ;  /* 0x0000000491067825 */ /* 0x000fc800078e0208 */
[----:B------:R-:W-:Y:S01]  /*2a20*/  FFMA R18, R73, R18, R39 ;  /* 0x0000001249127223 */ /* 0x000fe20000000027 */
[----:B------:R0:W-:Y:S01]  /*2a30*/  @P1 STG.E.128 desc[UR6][R2.64], R48 ;  /* 0x0000003002001986 */ /* 0x0001e2000c101d06 */
[----:B------:R-:W-:Y:S01]  /*2a40*/  FADD R19, -R32, R19 ;  /* 0x0000001320137221 */ /* 0x000fe20000000100 */
[----:B------:R-:W-:Y:S01]  /*2a50*/  FADD R37, -R16, R37 ;  /* 0x0000002510257221 */ /* 0x000fe20000000100 */
[----:B------:R-:W-:Y:S01]  /*2a60*/  FADD R23, -R34, R23 ;  /* 0x0000001722177221 */ /* 0x000fe20000000100 */
[----:B------:R0:W-:Y:S01]  /*2a70*/  @P2 STG.E.128 desc[UR6][R4.64], R44 ;  /* 0x0000002c04002986 */ /* 0x0001e2000c101d06 */
[----:B------:R-:W-:-:S03]  /*2a80*/  FADD R18, -R25, R18 ;  /* 0x0000001219127221 */ /* 0x000fc60000000100 */
[----:B------:R0:W-:Y:S01]  /*2a90*/  @P3 STG.E.128 desc[UR6][R6.64], R40 ;  /* 0x0000002806003986 */ /* 0x0001e2000c101d06 */
[----:B------:R-:W-:-:S04]  /*2aa0*/  IMAD.WIDE R8, R71, 0x4, R8 ;  /* 0x0000000447087825 */ /* 0x000fc800078e0208 */
[-C--:B------:R-:W-:Y:S01]  /*2ab0*/  FFMA R32, R19, R105.reuse, R32 ;  /* 0x0000006913207223 */ /* 0x080fe20000000020 */
[-C--:B------:R-:W-:Y:S01]  /*2ac0*/  FFMA R33, R37, R105.reuse, R16 ;  /* 0x0000006925217223 */ /* 0x080fe20000000010 */
[-C--:B------:R-:W-:Y:S01]  /*2ad0*/  FFMA R34, R23, R105.reuse, R34 ;  /* 0x0000006917227223 */ /* 0x080fe20000000022 */
[----:B------:R-:W-:Y:S01]  /*2ae0*/  FFMA R35, R18, R105, R25 ;  /* 0x0000006912237223 */ /* 0x000fe20000000019 */
[----:B0-----:R-:W-:Y:S06]  /*2af0*/  @!P0 EXIT ;  /* 0x000000000000894d */ /* 0x001fec0003800000 */
[----:B------:R-:W-:Y:S01]  /*2b00*/  STG.E.128 desc[UR6][R8.64], R32 ;  /* 0x0000002008007986 */ /* 0x000fe2000c101d06 */
[----:B------:R-:W-:Y:S05]  /*2b10*/  EXIT ;  /* 0x000000000000794d */ /* 0x000fea0003800000 */
.L_x_0:
[----:B------:R-:W-:-:S00]  /*2b20*/  BRA `(.L_x_0) ;  /* 0xfffffffc00fc7947 */ /* 0x000fc0000383ffff */
[----:B------:R-:W-:-:S00]  /*2b30*/  NOP ;  /* 0x0000000000007918 */ /* 0x000fc00000000000 */
        /* <DEDUP_REMOVED lines=12> */
.L_x_1:


//--------------------- .nv.shared.triton_poi_fused__unsafe_index_add_mul_sub_31 --------------------------
	.section	.nv.shared.triton_poi_fused__unsafe_index_add_mul_sub_31,"aw",@nobits
	.sectionflags	@""
	.align	16
	.zero		1024


//--------------------- .nv.constant0.triton_poi_fused__unsafe_index_add_mul_sub_31 --------------------------
	.section	.nv.constant0.triton_poi_fused__unsafe_index_add_mul_sub_31,"a",@progbits
	.sectionflags	@""
	.align	4
.nv.constant0.triton_poi_fused__unsafe_index_add_mul_sub_31:
	.zero		600
